	.headerflags	@"EF_CUDA_TEXMODE_UNIFIED EF_CUDA_64BIT_ADDRESS EF_CUDA_ACCELERATORS EF_CUDA_SM90 EF_CUDA_VIRTUAL_SM(EF_CUDA_SM90)"
	.elftype	@"ET_EXEC"


//--------------------- .nv.info                  --------------------------
	.section	.nv.info,"",@"SHT_CUDA_INFO"
	.align	4


	//----- nvinfo : EIATTR_REGCOUNT
	.align		4
        /*0000*/ 	.byte	0x04, 0x2f
        /*0002*/ 	.short	(.L_1 - .L_0)
	.align		4
.L_0:
        /*0004*/ 	.word	index@(triton_poi_fused_max_pool2d_with_indices_33)
        /*0008*/ 	.word	0x000000a5


	//----- nvinfo : EIATTR_MIN_STACK_SIZE
	.align		4
.L_1:
        /*000c*/ 	.byte	0x04, 0x12
        /*000e*/ 	.short	(.L_3 - .L_2)
	.align		4
.L_2:
        /*0010*/ 	.word	index@(triton_poi_fused_max_pool2d_with_indices_33)
        /*0014*/ 	.word	0x00000000


	//----- nvinfo : EIATTR_FRAME_SIZE
	.align		4
.L_3:
        /*0018*/ 	.byte	0x04, 0x11
        /*001a*/ 	.short	(.L_5 - .L_4)
	.align		4
.L_4:
        /*001c*/ 	.word	index@(triton_poi_fused_max_pool2d_with_indices_33)
        /*0020*/ 	.word	0x00000000


	//----- nvinfo : EIATTR_MIN_STACK_SIZE
	.align		4
.L_5:
        /*0024*/ 	.byte	0x04, 0x12
        /*0026*/ 	.short	(.L_7 - .L_6)
	.align		4
.L_6:
        /*0028*/ 	.word	index@(triton_poi_fused_max_pool2d_with_indices_33)
        /*002c*/ 	.word	0x00000000
.L_7:


//--------------------- .nv.info.triton_poi_fused_max_pool2d_with_indices_33 --------------------------
	.section	.nv.info.triton_poi_fused_max_pool2d_with_indices_33,"",@"SHT_CUDA_INFO"
	.sectionflags	@""
	.align	4


	//----- nvinfo : EIATTR_CUDA_API_VERSION
	.align		4
        /*0000*/ 	.byte	0x04, 0x37
        /*0002*/ 	.short	(.L_9 - .L_8)
.L_8:
        /*0004*/ 	.word	0x0000007c


	//----- nvinfo : EIATTR_KPARAM_INFO
	.align		4
.L_9:
        /*0008*/ 	.byte	0x04, 0x17
        /*000a*/ 	.short	(.L_11 - .L_10)
.L_10:
        /*000c*/ 	.word	0x00000000
        /*0010*/ 	.short	0x0004
        /*0012*/ 	.short	0x001c
        /*0014*/ 	.byte	0x00, 0xf0, 0x11, 0x00


	//----- nvinfo : EIATTR_KPARAM_INFO
	.align		4
.L_11:
        /*0018*/ 	.byte	0x04, 0x17
        /*001a*/ 	.short	(.L_13 - .L_12)
.L_12:
        /*001c*/ 	.word	0x00000000
        /*0020*/ 	.short	0x0003
        /*0022*/ 	.short	0x0018
        /*0024*/ 	.byte	0x00, 0xf0, 0x11, 0x00


	//----- nvinfo : EIATTR_KPARAM_INFO
	.align		4
.L_13:
        /*0028*/ 	.byte	0x04, 0x17
        /*002a*/ 	.short	(.L_15 - .L_14)
.L_14:
        /*002c*/ 	.word	0x00000000
        /*0030*/ 	.short	0x0002
        /*0032*/ 	.short	0x0010
        /*0034*/ 	.byte	0x00, 0xf4, 0x21, 0x00


	//----- nvinfo : EIATTR_KPARAM_INFO
	.align		4
.L_15:
        /*0038*/ 	.byte	0x04, 0x17
        /*003a*/ 	.short	(.L_17 - .L_16)
.L_16:
        /*003c*/ 	.word	0x00000000
        /*0040*/ 	.short	0x0001
        /*0042*/ 	.short	0x0008
        /*0044*/ 	.byte	0x00, 0xf4, 0x21, 0x00


	//----- nvinfo : EIATTR_KPARAM_INFO
	.align		4
.L_17:
        /*0048*/ 	.byte	0x04, 0x17
        /*004a*/ 	.short	(.L_19 - .L_18)
.L_18:
        /*004c*/ 	.word	0x00000000
        /*0050*/ 	.short	0x0000
        /*0052*/ 	.short	0x0000
        /*0054*/ 	.byte	0x00, 0xf4, 0x21, 0x00


	//----- nvinfo : EIATTR_SPARSE_MMA_MASK
	.align		4
.L_19:
        /*0058*/ 	.byte	0x03, 0x50
        /*005a*/ 	.short	0x0000


	//----- nvinfo : EIATTR_MAXREG_COUNT
	.align		4
        /*005c*/ 	.byte	0x03, 0x1b
        /*005e*/ 	.short	0x00ff


	//----- nvinfo : EIATTR_EXIT_INSTR_OFFSETS
	.align		4
        /*0060*/ 	.byte	0x04, 0x1c
        /*0062*/ 	.short	(.L_21 - .L_20)


	//   ....[0]....
.L_20:
        /*0064*/ 	.word	0x000059f0


	//   ....[1]....
        /*0068*/ 	.word	0x00005a10


	//----- nvinfo : EIATTR_REQNTID
	.align		4
.L_21:
        /*006c*/ 	.byte	0x04, 0x10
        /*006e*/ 	.short	(.L_23 - .L_22)
.L_22:
        /*0070*/ 	.word	0x00000100
        /*0074*/ 	.word	0x00000001
        /*0078*/ 	.word	0x00000001


	//----- nvinfo : EIATTR_CBANK_PARAM_SIZE
	.align		4
.L_23:
        /*007c*/ 	.byte	0x03, 0x19
        /*007e*/ 	.short	0x0020


	//----- nvinfo : EIATTR_PARAM_CBANK
	.align		4
        /*0080*/ 	.byte	0x04, 0x0a
        /*0082*/ 	.short	(.L_25 - .L_24)
	.align		4
.L_24:
        /*0084*/ 	.word	index@(.nv.constant0.triton_poi_fused_max_pool2d_with_indices_33)
        /*0088*/ 	.short	0x0210
        /*008a*/ 	.short	0x0020


	//----- nvinfo : EIATTR_SW_WAR
	.align		4
.L_25:
        /*008c*/ 	.byte	0x04, 0x36
        /*008e*/ 	.short	(.L_27 - .L_26)
.L_26:
        /*0090*/ 	.word	0x00000008
.L_27:


//--------------------- .nv.callgraph             --------------------------
	.section	.nv.callgraph,"",@"SHT_CUDA_CALLGRAPH"
	.align	4
	.sectionentsize	8
	.align		4
        /*0000*/ 	.word	0x00000000
	.align		4
        /*0004*/ 	.word	0xffffffff
	.align		4
        /*0008*/ 	.word	0x00000000
	.align		4
        /*000c*/ 	.word	0xfffffffe
	.align		4
        /*0010*/ 	.word	0x00000000
	.align		4
        /*0014*/ 	.word	0xfffffffd
	.align		4
        /*0018*/ 	.word	0x00000000
	.align		4
        /*001c*/ 	.word	0xfffffffc


//--------------------- .text.triton_poi_fused_max_pool2d_with_indices_33 --------------------------
	.section	.text.triton_poi_fused_max_pool2d_with_indices_33,"ax",@progbits
	.sectionflags	@"SHF_BARRIERS=1"
	.align	128
        .global         triton_poi_fused_max_pool2d_with_indices_33
        .type           triton_poi_fused_max_pool2d_with_indices_33,@function
        .size           triton_poi_fused_max_pool2d_with_indices_33,(.L_x_1 - triton_poi_fused_max_pool2d_with_indices_33)
        .other          triton_poi_fused_max_pool2d_with_indices_33,@"STO_CUDA_ENTRY STV_DEFAULT"
triton_poi_fused_max_pool2d_with_indices_33:
.text.triton_poi_fused_max_pool2d_with_indices_33:
[----:B------:R-:W0:Y:S01]  /*0000*/  LDC R1, c[0x0][0x28] ;  /* 0x00000a00ff017b82 */ /* 0x000e220000000800 */
[----:B------:R-:W1:Y:S07]  /*0010*/  S2R R15, SR_CTAID.Y ;  /* 0x00000000000f7919 */ /* 0x000e6e0000002600 */
[----:B------:R-:W2:Y:S01]  /*0020*/  LDC.64 R12, c[0x0][0x210] ;  /* 0x00008400ff0c7b82 */ /* 0x000ea20000000a00 */
[----:B------:R-:W-:Y:S02]  /*0030*/  CS2R R16, SRZ ;  /* 0x0000000000107805 */ /* 0x000fe4000001ff00 */
[----:B------:R-:W-:Y:S01]  /*0040*/  CS2R R18, SRZ ;  /* 0x0000000000127805 */ /* 0x000fe2000001ff00 */
[----:B------:R-:W1:Y:S01]  /*0050*/  S2R R2, SR_TID.X ;  /* 0x0000000000027919 */ /* 0x000e620000002100 */
[----:B------:R-:W-:-:S02]  /*0060*/  CS2R R28, SRZ ;  /* 0x00000000001c7805 */ /* 0x000fc4000001ff00 */
[----:B------:R-:W-:Y:S01]  /*0070*/  CS2R R30, SRZ ;  /* 0x00000000001e7805 */ /* 0x000fe2000001ff00 */
[----:B------:R-:W-:Y:S01]  /*0080*/  ULDC.64 UR6, c[0x0][0x208] ;  /* 0x0000820000067ab9 */ /* 0x000fe20000000a00 */
[----:B------:R-:W3:Y:S01]  /*0090*/  S2R R8, SR_CTAID.X ;  /* 0x0000000000087919 */ /* 0x000ee20000002500 */
[----:B-1----:R-:W-:-:S04]  /*00a0*/  PRMT R0, R2, 0x6540, R15 ;  /* 0x0000654002007816 */ /* 0x002fc8000000000f */
[C---:B------:R-:W-:Y:S01]  /*00b0*/  ISETP.GE.AND P0, PT, R0.reuse, 0x484, PT ;  /* 0x000004840000780c */ /* 0x040fe20003f06270 */
[----:B------:R-:W-:-:S04]  /*00c0*/  IMAD.HI R3, R0, 0x78787879, RZ ;  /* 0x7878787900037827 */ /* 0x000fc800078e02ff */
[----:B------:R-:W-:Y:S01]  /*00d0*/  IMAD.HI R6, R0, 0x71625345, RZ ;  /* 0x7162534500067827 */ /* 0x000fe200078e02ff */
[----:B------:R-:W-:-:S04]  /*00e0*/  SHF.R.U32.HI R4, RZ, 0x1f, R3 ;  /* 0x0000001fff047819 */ /* 0x000fc80000011603 */
[----:B------:R-:W-:Y:S02]  /*00f0*/  LEA.HI.SX32 R5, R3, R4, 0x1d ;  /* 0x0000000403057211 */ /* 0x000fe400078feaff */
[----:B------:R-:W-:-:S03]  /*0100*/  SHF.R.U32.HI R7, RZ, 0x1f, R6 ;  /* 0x0000001fff077819 */ /* 0x000fc60000011606 */
[----:B------:R-:W-:Y:S01]  /*0110*/  IMAD.HI R4, R5, 0x78787879, RZ ;  /* 0x7878787905047827 */ /* 0x000fe200078e02ff */
[----:B------:R-:W-:-:S03]  /*0120*/  LEA.HI.SX32 R6, R6, R7, 0x19 ;  /* 0x0000000706067211 */ /* 0x000fc600078fcaff */
[----:B------:R-:W-:Y:S01]  /*0130*/  IMAD R3, R5, -0x11, R0 ;  /* 0xffffffef05037824 */ /* 0x000fe200078e0200 */
[----:B------:R-:W-:-:S03]  /*0140*/  SHF.R.U32.HI R7, RZ, 0x1f, R4 ;  /* 0x0000001fff077819 */ /* 0x000fc60000011604 */
[----:B------:R-:W-:Y:S01]  /*0150*/  IMAD R3, R3, 0x240, RZ ;  /* 0x0000024003037824 */ /* 0x000fe200078e02ff */
[----:B------:R-:W-:-:S03]  /*0160*/  LEA.HI.SX32 R4, R4, R7, 0x1d ;  /* 0x0000000704047211 */ /* 0x000fc600078feaff */
[----:B------:R-:W-:Y:S02]  /*0170*/  IMAD R6, R6, 0x56220, R3 ;  /* 0x0005622006067824 */ /* 0x000fe400078e0203 */
[----:B---3--:R-:W-:Y:S02]  /*0180*/  IMAD.SHL.U32 R3, R8, 0x10, RZ ;  /* 0x0000001008037824 */ /* 0x008fe400078e00ff */
[----:B------:R-:W-:Y:S02]  /*0190*/  IMAD R4, R4, -0x11, R5 ;  /* 0xffffffef04047824 */ /* 0x000fe400078e0205 */
[C---:B------:R-:W-:Y:S01]  /*01a0*/  IMAD.IADD R21, R3.reuse, 0x1, R6 ;  /* 0x0000000103157824 */ /* 0x040fe200078e0206 */
[----:B------:R-:W-:-:S03]  /*01b0*/  ISETP.LT.AND P0, PT, R3, 0x120, !P0 ;  /* 0x000001200300780c */ /* 0x000fc60004701270 */
[----:B------:R-:W-:-:S04]  /*01c0*/  IMAD R21, R4, 0x4ec0, R21 ;  /* 0x00004ec004157824 */ /* 0x000fc800078e0215 */
[C---:B------:R-:W-:Y:S02]  /*01d0*/  VIADD R7, R21.reuse, 0x120 ;  /* 0x0000012015077836 */ /* 0x040fe40000000000 */
[----:B--2---:R-:W-:-:S04]  /*01e0*/  IMAD.WIDE R4, R21, 0x4, R12 ;  /* 0x0000000415047825 */ /* 0x004fc800078e020c */
[--C-:B------:R-:W-:Y:S01]  /*01f0*/  IMAD.WIDE R6, R7, 0x4, R12.reuse ;  /* 0x0000000407067825 */ /* 0x100fe200078e020c */
[----:B------:R1:W2:Y:S04]  /*0200*/  @P0 LDG.E.EL.128 R16, desc[UR6][R4.64] ;  /* 0x0000000604100981 */ /* 0x0002a8000c2e1d00 */
[----:B------:R-:W2:Y:S01]  /*0210*/  @P0 LDG.E.EL.128 R28, desc[UR6][R6.64] ;  /* 0x00000006061c0981 */ /* 0x000ea2000c2e1d00 */
[----:B------:R-:W-:Y:S01]  /*0220*/  VIADD R9, R21, 0x240 ;  /* 0x0000024015097836 */ /* 0x000fe20000000000 */
[----:B------:R-:W-:Y:S02]  /*0230*/  CS2R R24, SRZ ;  /* 0x0000000000187805 */ /* 0x000fe4000001ff00 */
[----:B------:R-:W-:Y:S01]  /*0240*/  CS2R R26, SRZ ;  /* 0x00000000001a7805 */ /* 0x000fe2000001ff00 */
[----:B------:R-:W-:-:S05]  /*0250*/  IMAD.WIDE R8, R9, 0x4, R12 ;  /* 0x0000000409087825 */ /* 0x000fca00078e020c */
[----:B------:R3:W4:Y:S01]  /*0260*/  @P0 LDG.E.EL.128 R24, desc[UR6][R8.64] ;  /* 0x0000000608180981 */ /* 0x000722000c2e1d00 */
[----:B-1----:R-:W-:-:S04]  /*0270*/  VIADD R5, R21, 0x2760 ;  /* 0x0000276015057836 */ /* 0x002fc80000000000 */
[----:B------:R-:W-:Y:S01]  /*0280*/  IMAD.WIDE R4, R5, 0x4, R12 ;  /* 0x0000000405047825 */ /* 0x000fe200078e020c */
[----:B------:R-:W-:Y:S02]  /*0290*/  CS2R R10, SRZ ;  /* 0x00000000000a7805 */ /* 0x000fe4000001ff00 */
[----:B---3--:R-:W-:Y:S02]  /*02a0*/  CS2R R8, SRZ ;  /* 0x0000000000087805 */ /* 0x008fe4000001ff00 */
[----:B--2---:R-:W-:Y:S02]  /*02b0*/  FSETP.GT.AND P6, PT, R31, R19, PT ;  /* 0x000000131f00720b */ /* 0x004fe40003fc4000 */
[----:B------:R-:W-:Y:S02]  /*02c0*/  FSETP.GT.AND P5, PT, R29, R17, PT ;  /* 0x000000111d00720b */ /* 0x000fe40003fa4000 */
[----:B------:R-:W-:Y:S02]  /*02d0*/  FSETP.NAN.AND P1, PT, R31, R31, PT ;  /* 0x0000001f1f00720b */ /* 0x000fe40003f28000 */
[----:B------:R-:W-:-:S02]  /*02e0*/  FSETP.GT.AND P3, PT, R28, R16, PT ;  /* 0x000000101c00720b */ /* 0x000fc40003f64000 */
[----:B------:R-:W-:Y:S02]  /*02f0*/  FSETP.GT.AND P4, PT, R30, R18, PT ;  /* 0x000000121e00720b */ /* 0x000fe40003f84000 */
[C---:B------:R-:W-:Y:S02]  /*0300*/  FSETP.NAN.AND P2, PT, R28.reuse, R28, PT ;  /* 0x0000001c1c00720b */ /* 0x040fe40003f48000 */
[----:B------:R-:W-:Y:S02]  /*0310*/  P2R R14, PR, RZ, 0x8 ;  /* 0x00000008ff0e7803 */ /* 0x000fe40000000000 */
[----:B------:R-:W-:Y:S02]  /*0320*/  @!P6 SEL R31, R31, R19, P1 ;  /* 0x000000131f1fe207 */ /* 0x000fe40000800000 */
[----:B------:R-:W-:Y:S02]  /*0330*/  FSETP.NAN.AND P1, PT, R29, R29, PT ;  /* 0x0000001d1d00720b */ /* 0x000fe40003f28000 */
[----:B------:R-:W-:Y:S01]  /*0340*/  CS2R R6, SRZ ;  /* 0x0000000000067805 */ /* 0x000fe2000001ff00 */
[----:B------:R-:W-:Y:S01]  /*0350*/  VIADD R23, R21, 0x29a4 ;  /* 0x000029a415177836 */ /* 0x000fe20000000000 */
[----:B------:R-:W-:-:S02]  /*0360*/  @!P3 SEL R28, R28, R16, P2 ;  /* 0x000000101c1cb207 */ /* 0x000fc40001000000 */
[----:B------:R-:W-:Y:S02]  /*0370*/  @!P5 SEL R29, R29, R17, P1 ;  /* 0x000000111d1dd207 */ /* 0x000fe40000800000 */
[----:B------:R-:W-:Y:S02]  /*0380*/  CS2R R16, SRZ ;  /* 0x0000000000107805 */ /* 0x000fe4000001ff00 */
[C---:B------:R-:W-:Y:S02]  /*0390*/  FSETP.NAN.AND P1, PT, R30.reuse, R30, PT ;  /* 0x0000001e1e00720b */ /* 0x040fe40003f28000 */
[----:B----4-:R-:W-:Y:S02]  /*03a0*/  FSETP.GEU.AND P3, PT, R31, R27, PT ;  /* 0x0000001b1f00720b */ /* 0x010fe40003f6e000 */
[----:B------:R-:W-:Y:S02]  /*03b0*/  @!P4 SEL R30, R30, R18, P1 ;  /* 0x000000121e1ec207 */ /* 0x000fe40000800000 */
[----:B------:R-:W-:-:S02]  /*03c0*/  CS2R R18, SRZ ;  /* 0x0000000000127805 */ /* 0x000fc4000001ff00 */
[----:B------:R-:W-:Y:S02]  /*03d0*/  FSETP.NAN.AND P1, PT, R27, R27, PT ;  /* 0x0000001b1b00720b */ /* 0x000fe40003f28000 */
[----:B------:R-:W-:Y:S01]  /*03e0*/  FSETP.GEU.AND P2, PT, R30, R26, PT ;  /* 0x0000001a1e00720b */ /* 0x000fe20003f4e000 */
[----:B------:R-:W-:Y:S01]  /*03f0*/  IMAD.WIDE R22, R23, 0x4, R12 ;  /* 0x0000000417167825 */ /* 0x000fe200078e020c */
[----:B------:R-:W-:Y:S01]  /*0400*/  P2R R82, PR, RZ, 0x8 ;  /* 0x00000008ff527803 */ /* 0x000fe20000000000 */
[----:B------:R1:W2:Y:S01]  /*0410*/  @P0 LDG.E.EL.128 R16, desc[UR6][R4.64] ;  /* 0x0000000604100981 */ /* 0x0002a2000c2e1d00 */
[----:B------:R-:W-:Y:S01]  /*0420*/  P2R R80, PR, RZ, 0x4 ;  /* 0x00000004ff507803 */ /* 0x000fe20000000000 */
[----:B------:R-:W-:Y:S01]  /*0430*/  VIADD R33, R21, 0x12c ;  /* 0x0000012c15217836 */ /* 0x000fe20000000000 */
[----:B------:R-:W-:Y:S02]  /*0440*/  P2R R78, PR, RZ, 0x10 ;  /* 0x00000010ff4e7803 */ /* 0x000fe40000000000 */
[----:B------:R-:W-:-:S02]  /*0450*/  @P3 SEL R27, R27, R31, P1 ;  /* 0x0000001f1b1b3207 */ /* 0x000fc40000800000 */
[C---:B------:R-:W-:Y:S02]  /*0460*/  FSETP.NAN.AND P1, PT, R26.reuse, R26, PT ;  /* 0x0000001a1a00720b */ /* 0x040fe40003f28000 */
[----:B------:R-:W-:Y:S01]  /*0470*/  P2R R77, PR, RZ, 0x20 ;  /* 0x00000020ff4d7803 */ /* 0x000fe20000000000 */
[----:B-1----:R-:W-:Y:S01]  /*0480*/  VIADD R5, R21, 0x2880 ;  /* 0x0000288015057836 */ /* 0x002fe20000000000 */
[----:B------:R-:W-:Y:S02]  /*0490*/  @P2 SEL R26, R26, R30, P1 ;  /* 0x0000001e1a1a2207 */ /* 0x000fe40000800000 */
[-C--:B------:R-:W-:Y:S01]  /*04a0*/  FSETP.GEU.AND P2, PT, R29, R25.reuse, PT ;  /* 0x000000191d00720b */ /* 0x080fe20003f4e000 */
[----:B------:R-:W-:Y:S01]  /*04b0*/  IMAD.WIDE R4, R5, 0x4, R12 ;  /* 0x0000000405047825 */ /* 0x000fe200078e020c */
[----:B------:R-:W-:Y:S02]  /*04c0*/  FSETP.NAN.AND P1, PT, R25, R25, PT ;  /* 0x000000191900720b */ /* 0x000fe40003f28000 */
[----:B------:R-:W-:-:S02]  /*04d0*/  P2R R81, PR, RZ, 0x4 ;  /* 0x00000004ff517803 */ /* 0x000fc40000000000 */
[----:B------:R1:W3:Y:S01]  /*04e0*/  @P0 LDG.E.EL.128 R8, desc[UR6][R4.64] ;  /* 0x0000000604080981 */ /* 0x0002e2000c2e1d00 */
[----:B------:R-:W-:-:S06]  /*04f0*/  P2R R20, PR, RZ, 0x40 ;  /* 0x00000040ff147803 */ /* 0x000fcc0000000000 */
[----:B------:R-:W-:Y:S02]  /*0500*/  @P2 SEL R25, R25, R29, P1 ;  /* 0x0000001d19192207 */ /* 0x000fe40000800000 */
[-C--:B------:R-:W-:Y:S02]  /*0510*/  FSETP.GEU.AND P2, PT, R28, R24.reuse, PT ;  /* 0x000000181c00720b */ /* 0x080fe40003f4e000 */
[----:B------:R-:W-:Y:S02]  /*0520*/  FSETP.NAN.AND P1, PT, R24, R24, PT ;  /* 0x000000181800720b */ /* 0x000fe40003f28000 */
[----:B------:R-:W-:-:S09]  /*0530*/  P2R R84, PR, RZ, 0x4 ;  /* 0x00000004ff547803 */ /* 0x000fd20000000000 */
[----:B------:R-:W-:Y:S01]  /*0540*/  @P2 SEL R24, R24, R28, P1 ;  /* 0x0000001c18182207 */ /* 0x000fe20000800000 */
[----:B-1----:R-:W-:-:S04]  /*0550*/  VIADD R5, R21, 0x29a0 ;  /* 0x000029a015057836 */ /* 0x002fc80000000000 */
[----:B------:R-:W-:Y:S01]  /*0560*/  IMAD.WIDE R4, R5, 0x4, R12 ;  /* 0x0000000405047825 */ /* 0x000fe200078e020c */
[-C--:B--2---:R-:W-:Y:S02]  /*0570*/  FSETP.GEU.AND P2, PT, R24, R16.reuse, PT ;  /* 0x000000101800720b */ /* 0x084fe40003f4e000 */
[----:B------:R-:W-:Y:S02]  /*0580*/  FSETP.NAN.AND P1, PT, R16, R16, PT ;  /* 0x000000101000720b */ /* 0x000fe40003f28000 */
[----:B------:R-:W-:-:S09]  /*0590*/  P2R R34, PR, RZ, 0x4 ;  /* 0x00000004ff227803 */ /* 0x000fd20000000000 */
[----:B------:R-:W-:Y:S02]  /*05a0*/  @P2 SEL R16, R16, R24, P1 ;  /* 0x0000001810102207 */ /* 0x000fe40000800000 */
[-C--:B------:R-:W-:Y:S02]  /*05b0*/  FSETP.GEU.AND P2, PT, R25, R17.reuse, PT ;  /* 0x000000111900720b */ /* 0x080fe40003f4e000 */
        /* <DEDUP_REMOVED lines=10> */
[----:B------:R-:W-:-:S04]  /*0660*/  @P2 SEL R19, R19, R27, P1 ;  /* 0x0000001b13132207 */ /* 0x000fc80000800000 */
[-C--:B---3--:R-:W-:Y:S02]  /*0670*/  FSETP.GEU.AND P2, PT, R19, R11.reuse, PT ;  /* 0x0000000b1300720b */ /* 0x088fe40003f4e000 */
        /* <DEDUP_REMOVED lines=13> */
[----:B------:R-:W-:-:S09]  /*0750*/  CS2R R18, SRZ ;  /* 0x0000000000127805 */ /* 0x000fd2000001ff00 */
[----:B------:R-:W-:Y:S02]  /*0760*/  @P2 SEL R8, R8, R16, P1 ;  /* 0x0000001008082207 */ /* 0x000fe40000800000 */
[----:B------:R-:W-:-:S06]  /*0770*/  CS2R R16, SRZ ;  /* 0x0000000000107805 */ /* 0x000fcc000001ff00 */
[----:B------:R1:W2:Y:S01]  /*0780*/  @P0 LDG.E.EL.128 R16, desc[UR6][R4.64] ;  /* 0x0000000604100981 */ /* 0x0002a2000c2e1d00 */
[----:B------:R-:W-:Y:S01]  /*0790*/  P2R R38, PR, RZ, 0x4 ;  /* 0x00000004ff267803 */ /* 0x000fe20000000000 */
        /* <DEDUP_REMOVED lines=41> */
[----:B------:R-:W-:Y:S02]  /*0a30*/  P2R R54, PR, RZ, 0x4 ;  /* 0x00000004ff367803 */ /* 0x000fe40000000000 */
[----:B-1----:R-:W-:Y:S02]  /*0a40*/  CS2R R4, SRZ ;  /* 0x0000000000047805 */ /* 0x002fe4000001ff00 */
[-C--:B--2---:R-:W-:Y:S02]  /*0a50*/  FSETP.GEU.AND P2, PT, R8, R16.reuse, PT ;  /* 0x000000100800720b */ /* 0x084fe40003f4e000 */
[----:B------:R-:W-:Y:S02]  /*0a60*/  FSETP.NAN.AND P1, PT, R16, R16, PT ;  /* 0x000000101000720b */ /* 0x000fe40003f28000 */
[----:B------:R-:W-:-:S09]  /*0a70*/  P2R R61, PR, RZ, 0x4 ;  /* 0x00000004ff3d7803 */ /* 0x000fd20000000000 */
[----:B------:R-:W-:Y:S02]  /*0a80*/  @P2 SEL R16, R16, R8, P1 ;  /* 0x0000000810102207 */ /* 0x000fe40000800000 */
[-C--:B------:R-:W-:Y:S02]  /*0a90*/  FSETP.GEU.AND P2, PT, R9, R17.reuse, PT ;  /* 0x000000110900720b */ /* 0x080fe40003f4e000 */
[----:B------:R-:W-:-:S11]  /*0aa0*/  FSETP.NAN.AND P1, PT, R17, R17, PT ;  /* 0x000000111100720b */ /* 0x000fd60003f28000 */
[----:B------:R-:W-:Y:S01]  /*0ab0*/  @P2 SEL R17, R17, R9, P1 ;  /* 0x0000000911112207 */ /* 0x000fe20000800000 */
[----:B------:R-:W-:-:S04]  /*0ac0*/  VIADD R9, R21, 0x5100 ;  /* 0x0000510015097836 */ /* 0x000fc80000000000 */
[----:B------:R-:W-:-:S05]  /*0ad0*/  IMAD.WIDE R8, R9, 0x4, R12 ;  /* 0x0000000409087825 */ /* 0x000fca00078e020c */
[----:B------:R1:W2:Y:S01]  /*0ae0*/  @P0 LDG.E.EL.128 R4, desc[UR6][R8.64] ;  /* 0x0000000608040981 */ /* 0x0002a2000c2e1d00 */
[----:B------:R-:W-:Y:S02]  /*0af0*/  P2R R62, PR, RZ, 0x4 ;  /* 0x00000004ff3e7803 */ /* 0x000fe40000000000 */
[-C--:B------:R-:W-:Y:S02]  /*0b00*/  FSETP.GEU.AND P2, PT, R10, R18.reuse, PT ;  /* 0x000000120a00720b */ /* 0x080fe40003f4e000 */
[----:B------:R-:W-:Y:S02]  /*0b10*/  FSETP.NAN.AND P1, PT, R18, R18, PT ;  /* 0x000000121200720b */ /* 0x000fe40003f28000 */
[----:B------:R-:W-:-:S09]  /*0b20*/  P2R R63, PR, RZ, 0x4 ;  /* 0x00000004ff3f7803 */ /* 0x000fd20000000000 */
[----:B------:R-:W-:Y:S02]  /*0b30*/  @P2 SEL R18, R18, R10, P1 ;  /* 0x0000000a12122207 */ /* 0x000fe40000800000 */
[-C--:B------:R-:W-:Y:S02]  /*0b40*/  FSETP.GEU.AND P2, PT, R11, R19.reuse, PT ;  /* 0x000000130b00720b */ /* 0x080fe40003f4e000 */
[----:B------:R-:W-:Y:S02]  /*0b50*/  FSETP.NAN.AND P1, PT, R19, R19, PT ;  /* 0x000000131300720b */ /* 0x000fe40003f28000 */
[----:B------:R-:W-:-:S09]  /*0b60*/  P2R R64, PR, RZ, 0x4 ;  /* 0x00000004ff407803 */ /* 0x000fd20000000000 */
[----:B------:R-:W-:Y:S01]  /*0b70*/  @P2 SEL R19, R19, R11, P1 ;  /* 0x0000000b13132207 */ /* 0x000fe20000800000 */
[C---:B-1----:R-:W-:Y:S02]  /*0b80*/  VIADD R9, R21.reuse, 0x4 ;  /* 0x0000000415097836 */ /* 0x042fe40000000000 */
[----:B------:R-:W-:Y:S01]  /*0b90*/  VIADD R11, R21, 0x124 ;  /* 0x00000124150b7836 */ /* 0x000fe20000000000 */
[----:B------:R-:W-:Y:S02]  /*0ba0*/  CS2R R24, SRZ ;  /* 0x0000000000187805 */ /* 0x000fe4000001ff00 */
[----:B------:R-:W-:Y:S01]  /*0bb0*/  CS2R R26, SRZ ;  /* 0x00000000001a7805 */ /* 0x000fe2000001ff00 */
[----:B------:R-:W-:-:S04]  /*0bc0*/  IMAD.WIDE R8, R9, 0x4, R12 ;  /* 0x0000000409087825 */ /* 0x000fc800078e020c */
[----:B------:R-:W-:-:S05]  /*0bd0*/  IMAD.WIDE R10, R11, 0x4, R12 ;  /* 0x000000040b0a7825 */ /* 0x000fca00078e020c */
[----:B------:R-:W3:Y:S01]  /*0be0*/  @P0 LDG.E.EL.128 R24, desc[UR6][R10.64] ;  /* 0x000000060a180981 */ /* 0x000ee2000c2e1d00 */
        /* <DEDUP_REMOVED lines=19> */
[----:B---3--:R-:W-:Y:S01]  /*0d20*/  FSETP.NAN.AND P1, PT, R27, R27, PT ;  /* 0x0000001b1b00720b */ /* 0x008fe20003f28000 */
[----:B-1----:R-:W-:-:S04]  /*0d30*/  VIADD R9, R21, 0x244 ;  /* 0x0000024415097836 */ /* 0x002fc80000000000 */
[----:B------:R-:W-:Y:S01]  /*0d40*/  IMAD.WIDE R8, R9, 0x4, R12 ;  /* 0x0000000409087825 */ /* 0x000fe200078e020c */
[----:B--2---:R-:W-:-:S04]  /*0d50*/  FSETP.GT.AND P2, PT, R27, R19, PT ;  /* 0x000000131b00720b */ /* 0x004fc80003f44000 */
[----:B------:R-:W-:-:S09]  /*0d60*/  P2R R88, PR, RZ, 0x4 ;  /* 0x00000004ff587803 */ /* 0x000fd20000000000 */
[----:B------:R-:W-:Y:S02]  /*0d70*/  @!P2 SEL R27, R27, R19, P1 ;  /* 0x000000131b1ba207 */ /* 0x000fe40000800000 */
[C---:B------:R-:W-:Y:S02]  /*0d80*/  FSETP.GT.AND P2, PT, R26.reuse, R18, PT ;  /* 0x000000121a00720b */ /* 0x040fe40003f44000 */
[----:B------:R-:W-:Y:S02]  /*0d90*/  FSETP.NAN.AND P1, PT, R26, R26, PT ;  /* 0x0000001a1a00720b */ /* 0x000fe40003f28000 */
        /* <DEDUP_REMOVED lines=8> */
[----:B------:R-:W-:-:S09]  /*0e20*/  CS2R R18, SRZ ;  /* 0x0000000000127805 */ /* 0x000fd2000001ff00 */
[----:B------:R-:W-:Y:S02]  /*0e30*/  @!P2 SEL R24, R24, R16, P1 ;  /* 0x000000101818a207 */ /* 0x000fe40000800000 */
        /* <DEDUP_REMOVED lines=24> */
[----:B------:R-:W-:Y:S02]  /*0fc0*/  CS2R R10, SRZ ;  /* 0x00000000000a7805 */ /* 0x000fe4000001ff00 */
[----:B-1----:R-:W-:Y:S02]  /*0fd0*/  CS2R R8, SRZ ;  /* 0x0000000000087805 */ /* 0x002fe4000001ff00 */
        /* <DEDUP_REMOVED lines=12> */
[-C--:B------:R-:W-:Y:S01]  /*10a0*/  FSETP.GEU.AND P2, PT, R16, R24.reuse, PT ;  /* 0x000000181000720b */ /* 0x080fe20003f4e000 */
[----:B------:R-:W-:Y:S01]  /*10b0*/  VIADD R17, R21, 0x2884 ;  /* 0x0000288415117836 */ /* 0x000fe20000000000 */
[----:B------:R-:W-:-:S11]  /*10c0*/  FSETP.NAN.AND P1, PT, R24, R24, PT ;  /* 0x000000181800720b */ /* 0x000fd60003f28000 */
[----:B------:R-:W-:Y:S01]  /*10d0*/  @P2 SEL R24, R24, R16, P1 ;  /* 0x0000001018182207 */ /* 0x000fe20000800000 */
[----:B------:R-:W-:-:S05]  /*10e0*/  IMAD.WIDE R16, R17, 0x4, R12 ;  /* 0x0000000411107825 */ /* 0x000fca00078e020c */
[----:B------:R1:W2:Y:S01]  /*10f0*/  @P0 LDG.E.EL.128 R8, desc[UR6][R16.64] ;  /* 0x0000000610080981 */ /* 0x0002a2000c2e1d00 */
[----:B------:R-:W-:Y:S02]  /*1100*/  CS2R R18, SRZ ;  /* 0x0000000000127805 */ /* 0x000fe4000001ff00 */
[----:B-1----:R-:W-:-:S06]  /*1110*/  CS2R R16, SRZ ;  /* 0x0000000000107805 */ /* 0x002fcc000001ff00 */
[----:B------:R1:W3:Y:S01]  /*1120*/  @P0 LDG.E.EL.128 R16, desc[UR6][R22.64] ;  /* 0x0000000616100981 */ /* 0x0002e2000c2e1d00 */
        /* <DEDUP_REMOVED lines=80> */
[----:B------:R-:W-:Y:S01]  /*1630*/  VIADD R29, R21, 0x128 ;  /* 0x00000128151d7836 */ /* 0x000fe20000000000 */
[----:B------:R-:W-:Y:S02]  /*1640*/  CS2R R24, SRZ ;  /* 0x0000000000187805 */ /* 0x000fe4000001ff00 */
[----:B------:R-:W-:Y:S01]  /*1650*/  CS2R R26, SRZ ;  /* 0x00000000001a7805 */ /* 0x000fe2000001ff00 */
[----:B------:R-:W-:-:S04]  /*1660*/  IMAD.WIDE R28, R29, 0x4, R12 ;  /* 0x000000041d1c7825 */ /* 0x000fc800078e020c */
[----:B-1----:R-:W-:Y:S01]  /*1670*/  VIADD R23, R21, 0x8 ;  /* 0x0000000815177836 */ /* 0x002fe20000000000 */
[----:B------:R-:W3:Y:S03]  /*1680*/  @P0 LDG.E.EL.128 R24, desc[UR6][R28.64] ;  /* 0x000000061c180981 */ /* 0x000ee6000c2e1d00 */
        /* <DEDUP_REMOVED lines=40> */
[----:B------:R-:W-:Y:S02]  /*1910*/  P2R R154, PR, RZ, 0x4 ;  /* 0x00000004ff9a7803 */ /* 0x000fe40000000000 */
[----:B------:R-:W-:Y:S02]  /*1920*/  CS2R R28, SRZ ;  /* 0x00000000001c7805 */ /* 0x000fe4000001ff00 */
[----:B------:R-:W-:Y:S01]  /*1930*/  CS2R R30, SRZ ;  /* 0x00000000001e7805 */ /* 0x000fe2000001ff00 */
[----:B------:R-:W-:-:S04]  /*1940*/  IMAD.WIDE R32, R33, 0x4, R12 ;  /* 0x0000000421207825 */ /* 0x000fc800078e020c */
[----:B-1----:R-:W-:-:S04]  /*1950*/  VIADD R23, R21, 0xc ;  /* 0x0000000c15177836 */ /* 0x002fc80000000000 */
[----:B------:R-:W-:-:S05]  /*1960*/  IMAD.WIDE R22, R23, 0x4, R12 ;  /* 0x0000000417167825 */ /* 0x000fca00078e020c */
[----:B------:R1:W3:Y:S01]  /*1970*/  @P0 LDG.E.EL.128 R28, desc[UR6][R22.64] ;  /* 0x00000006161c0981 */ /* 0x0002e2000c2e1d00 */
        /* <DEDUP_REMOVED lines=17> */
[----:B------:R-:W3:Y:S01]  /*1a90*/  @P0 LDG.E.EL.128 R24, desc[UR6][R32.64] ;  /* 0x0000000620180981 */ /* 0x000ee2000c2e1d00 */
[----:B------:R-:W-:Y:S01]  /*1aa0*/  P2R R155, PR, RZ, 0x4 ;  /* 0x00000004ff9b7803 */ /* 0x000fe20000000000 */
[----:B-1----:R-:W-:-:S04]  /*1ab0*/  VIADD R23, R21, 0x24c ;  /* 0x0000024c15177836 */ /* 0x002fc80000000000 */
[----:B------:R-:W-:Y:S01]  /*1ac0*/  IMAD.WIDE R22, R23, 0x4, R12 ;  /* 0x0000000417167825 */ /* 0x000fe200078e020c */
[C---:B---3--:R-:W-:Y:S02]  /*1ad0*/  FSETP.GT.AND P2, PT, R27.reuse, R31, PT ;  /* 0x0000001f1b00720b */ /* 0x048fe40003f44000 */
        /* <DEDUP_REMOVED lines=239> */
[----:B------:R-:W-:-:S11]  /*29d0*/  FSETP.NAN.AND P2, PT, R25, R25, PT ;  /* 0x000000191900720b */ /* 0x000fd60003f48000 */
        /* <DEDUP_REMOVED lines=8> */
[----:B------:R-:W-:-:S04]  /*2a60*/  ISETP.NE.AND P2, PT, R155, RZ, PT ;  /* 0x000000ff9b00720c */ /* 0x000fc80003f45270 */
        /* <DEDUP_REMOVED lines=9> */
[----:B------:R-:W-:Y:S02]  /*2b00*/  ISETP.NE.AND P2, PT, R81, RZ, PT ;  /* 0x000000ff5100720c */ /* 0x000fe40003f45270 */
[----:B------:R-:W-:Y:S02]  /*2b10*/  P2R R109, PR, RZ, 0x2 ;  /* 0x00000002ff6d7803 */ /* 0x000fe40000000000 */
        /* <DEDUP_REMOVED lines=17> */
[----:B------:R-:W-:Y:S01]  /*2c30*/  ISETP.NE.AND P2, PT, R88, RZ, PT ;  /* 0x000000ff5800720c */ /* 0x000fe20003f45270 */
[----:B------:R-:W-:Y:S01]  /*2c40*/  VIADD R21, R21, 0x510c ;  /* 0x0000510c15157836 */ /* 0x000fe20000000000 */
[----:B-1----:R-:W-:-:S03]  /*2c50*/  CS2R R22, SRZ ;  /* 0x0000000000167805 */ /* 0x002fc6000001ff00 */
[----:B------:R-:W-:Y:S01]  /*2c60*/  IMAD.WIDE R12, R21, 0x4, R12 ;  /* 0x00000004150c7825 */ /* 0x000fe200078e020c */
[-C--:B--2---:R-:W-:Y:S02]  /*2c70*/  FSETP.GEU.AND P4, PT, R28, R16.reuse, PT ;  /* 0x000000101c00720b */ /* 0x084fe40003f8e000 */
[----:B------:R-:W-:Y:S02]  /*2c80*/  FSETP.GEU.AND P1, PT, R29, R17, PT ;  /* 0x000000111d00720b */ /* 0x000fe40003f2e000 */
[----:B------:R-:W-:Y:S02]  /*2c90*/  FSETP.NAN.AND P3, PT, R16, R16, PT ;  /* 0x000000101000720b */ /* 0x000fe40003f68000 */
[----:B------:R-:W-:-:S07]  /*2ca0*/  P2R R116, PR, RZ, 0x2 ;  /* 0x00000002ff747803 */ /* 0x000fce0000000000 */
[----:B------:R-:W-:Y:S02]  /*2cb0*/  @P4 SEL R16, R16, R28, P3 ;  /* 0x0000001c10104207 */ /* 0x000fe40001800000 */
[----:B------:R-:W-:-:S04]  /*2cc0*/  FSETP.NAN.AND P3, PT, R17, R17, PT ;  /* 0x000000111100720b */ /* 0x000fc80003f68000 */
        /* <DEDUP_REMOVED lines=16> */
[----:B------:R-:W-:-:S06]  /*2dd0*/  CS2R R20, SRZ ;  /* 0x0000000000147805 */ /* 0x000fcc000001ff00 */
[----:B------:R-:W2:Y:S01]  /*2de0*/  @P0 LDG.E.EL.128 R20, desc[UR6][R12.64] ;  /* 0x000000060c140981 */ /* 0x000ea2000c2e1d00 */
[----:B------:R-:W-:Y:S02]  /*2df0*/  P2R R113, PR, RZ, 0x10 ;  /* 0x00000010ff717803 */ /* 0x000fe40000000000 */
[----:B------:R-:W-:Y:S02]  /*2e00*/  P2R R14, PR, RZ, 0x4 ;  /* 0x00000004ff0e7803 */ /* 0x000fe40000000000 */
[----:B------:R-:W-:Y:S02]  /*2e10*/  P2R R107, PR, RZ, 0x2 ;  /* 0x00000002ff6b7803 */ /* 0x000fe40000000000 */
[----:B------:R-:W-:Y:S02]  /*2e20*/  ISETP.NE.AND P1, PT, R87, RZ, PT ;  /* 0x000000ff5700720c */ /* 0x000fe40003f25270 */
[----:B------:R-:W-:Y:S02]  /*2e30*/  P2R R77, PR, RZ, 0x1 ;  /* 0x00000001ff4d7803 */ /* 0x000fe40000000000 */
[----:B------:R-:W-:-:S02]  /*2e40*/  ISETP.NE.AND P0, PT, R151, RZ, PT ;  /* 0x000000ff9700720c */ /* 0x000fc40003f05270 */
[-C--:B--2---:R-:W-:Y:S02]  /*2e50*/  FSETP.GEU.AND P3, PT, R24, R20.reuse, PT ;  /* 0x000000141800720b */ /* 0x084fe40003f6e000 */
[----:B------:R-:W-:-:S11]  /*2e60*/  FSETP.NAN.AND P4, PT, R20, R20, PT ;  /* 0x000000141400720b */ /* 0x000fd60003f88000 */
[----:B------:R-:W-:Y:S02]  /*2e70*/  @P3 SEL R20, R20, R24, P4 ;  /* 0x0000001814143207 */ /* 0x000fe40002000000 */
[-C--:B------:R-:W-:Y:S02]  /*2e80*/  FSETP.GEU.AND P4, PT, R25, R21.reuse, PT ;  /* 0x000000151900720b */ /* 0x080fe40003f8e000 */
        /* <DEDUP_REMOVED lines=8> */
[----:B------:R-:W-:-:S04]  /*2f10*/  ISETP.NE.AND P2, PT, R14, RZ, PT ;  /* 0x000000ff0e00720c */ /* 0x000fc80003f45270 */
[----:B------:R-:W-:Y:S02]  /*2f20*/  SEL R12, RZ, 0x1, !P2 ;  /* 0x00000001ff0c7807 */ /* 0x000fe40005000000 */
        /* <DEDUP_REMOVED lines=21> */
[----:B------:R-:W-:Y:S02]  /*3080*/  SEL R12, R12, 0x2, P2 ;  /* 0x000000020c0c7807 */ /* 0x000fe40001000000 */
        /* <DEDUP_REMOVED lines=8> */
[----:B------:R-:W-:Y:S02]  /*3110*/  ISETP.NE.AND P2, PT, R160, RZ, PT ;  /* 0x000000ffa000720c */ /* 0x000fe40003f45270 */
[----:B------:R-:W-:Y:S02]  /*3120*/  P2R R82, PR, RZ, 0x40 ;  /* 0x00000040ff527803 */ /* 0x000fe40000000000 */
[----:B------:R-:W-:Y:S02]  /*3130*/  SEL R28, R27, 0x2, P2 ;  /* 0x000000021b1c7807 */ /* 0x000fe40001000000 */
[----:B------:R-:W-:Y:S02]  /*3140*/  ISETP.NE.AND P2, PT, R161, RZ, PT ;  /* 0x000000ffa100720c */ /* 0x000fe40003f45270 */
[----:B------:R-:W-:-:S02]  /*3150*/  ISETP.NE.AND P6, PT, R92, RZ, PT ;  /* 0x000000ff5c00720c */ /* 0x000fc40003fc5270 */
[----:B------:R-:W-:Y:S02]  /*3160*/  SEL R27, R26, 0x2, P2 ;  /* 0x000000021a1b7807 */ /* 0x000fe40001000000 */
[----:B------:R-:W-:Y:S02]  /*3170*/  SEL R26, R25, 0x2, P6 ;  /* 0x00000002191a7807 */ /* 0x000fe40003000000 */
        /* <DEDUP_REMOVED lines=9> */
[----:B------:R-:W-:Y:S02]  /*3210*/  ISETP.NE.AND P6, PT, R71, RZ, PT ;  /* 0x000000ff4700720c */ /* 0x000fe40003fc5270 */
[----:B------:R-:W-:-:S02]  /*3220*/  ISETP.NE.AND P4, PT, R149, RZ, PT ;  /* 0x000000ff9500720c */ /* 0x000fc40003f85270 */
[----:B------:R-:W-:Y:S02]  /*3230*/  P2R R70, PR, RZ, 0x40 ;  /* 0x00000040ff467803 */ /* 0x000fe40000000000 */
[----:B------:R-:W-:Y:S02]  /*3240*/  ISETP.NE.AND P6, PT, R72, RZ, PT ;  /* 0x000000ff4800720c */ /* 0x000fe40003fc5270 */
[----:B------:R-:W-:Y:S02]  /*3250*/  SEL R33, R32, 0x2, P4 ;  /* 0x0000000220217807 */ /* 0x000fe40002000000 */
[----:B------:R-:W-:Y:S02]  /*3260*/  ISETP.NE.AND P4, PT, R38, RZ, PT ;  /* 0x000000ff2600720c */ /* 0x000fe40003f85270 */
[----:B------:R-:W-:Y:S02]  /*3270*/  P2R R69, PR, RZ, 0x40 ;  /* 0x00000040ff457803 */ /* 0x000fe40000000000 */
[----:B------:R-:W-:-:S02]  /*3280*/  ISETP.NE.AND P6, PT, R62, RZ, PT ;  /* 0x000000ff3e00720c */ /* 0x000fc40003fc5270 */
[----:B------:R-:W-:Y:S02]  /*3290*/  P2R R78, PR, RZ, 0x8 ;  /* 0x00000008ff4e7803 */ /* 0x000fe40000000000 */
[----:B------:R-:W-:Y:S02]  /*32a0*/  P2R R84, PR, RZ, 0x10 ;  /* 0x00000010ff547803 */ /* 0x000fe40000000000 */
[----:B------:R-:W-:Y:S02]  /*32b0*/  ISETP.NE.AND P3, PT, R150, RZ, PT ;  /* 0x000000ff9600720c */ /* 0x000fe40003f65270 */
[----:B------:R-:W-:Y:S02]  /*32c0*/  ISETP.NE.AND P4, PT, R40, RZ, PT ;  /* 0x000000ff2800720c */ /* 0x000fe40003f85270 */
[----:B------:R-:W-:Y:S02]  /*32d0*/  P2R R81, PR, RZ, 0x20 ;  /* 0x00000020ff517803 */ /* 0x000fe40000000000 */
[----:B------:R-:W-:-:S02]  /*32e0*/  ISETP.NE.AND P5, PT, R146, RZ, PT ;  /* 0x000000ff9200720c */ /* 0x000fc40003fa5270 */
[----:B------:R-:W-:Y:S02]  /*32f0*/  P2R R62, PR, RZ, 0x40 ;  /* 0x00000040ff3e7803 */ /* 0x000fe40000000000 */
[----:B------:R-:W-:Y:S02]  /*3300*/  ISETP.NE.AND P6, PT, R61, RZ, PT ;  /* 0x000000ff3d00720c */ /* 0x000fe40003fc5270 */
[----:B------:R-:W-:Y:S02]  /*3310*/  SEL R32, R31, 0x2, P3 ;  /* 0x000000021f207807 */ /* 0x000fe40001800000 */
[----:B------:R-:W-:Y:S02]  /*3320*/  P2R R40, PR, RZ, 0x10 ;  /* 0x00000010ff287803 */ /* 0x000fe40000000000 */
[----:B------:R-:W-:Y:S02]  /*3330*/  SEL R31, R30, 0x2, P0 ;  /* 0x000000021e1f7807 */ /* 0x000fe40000000000 */
[----:B------:R-:W-:-:S02]  /*3340*/  ISETP.NE.AND P4, PT, R39, RZ, PT ;  /* 0x000000ff2700720c */ /* 0x000fc40003f85270 */
[----:B------:R-:W-:Y:S02]  /*3350*/  ISETP.NE.AND P2, PT, R162, RZ, PT ;  /* 0x000000ffa200720c */ /* 0x000fe40003f45270 */
[----:B------:R-:W-:Y:S02]  /*3360*/  SEL R25, RZ, 0x1, !P5 ;  /* 0x00000001ff197807 */ /* 0x000fe40006800000 */
[----:B------:R-:W-:Y:S02]  /*3370*/  ISETP.NE.AND P0, PT, R44, RZ, PT ;  /* 0x000000ff2c00720c */ /* 0x000fe40003f05270 */
[----:B------:R-:W-:Y:S02]  /*3380*/  P2R R44, PR, RZ, 0x40 ;  /* 0x00000040ff2c7803 */ /* 0x000fe40000000000 */
[----:B------:R-:W-:Y:S02]  /*3390*/  ISETP.NE.AND P6, PT, R63, RZ, PT ;  /* 0x000000ff3f00720c */ /* 0x000fe40003fc5270 */
[----:B------:R-:W-:-:S02]  /*33a0*/  P2R R38, PR, RZ, 0x10 ;  /* 0x00000010ff267803 */ /* 0x000fc40000000000 */
[----:B------:R-:W-:Y:S02]  /*33b0*/  SEL R30, R25, 0x2, P2 ;  /* 0x00000002191e7807 */ /* 0x000fe40001000000 */
[----:B------:R-:W-:Y:S02]  /*33c0*/  ISETP.NE.AND P4, PT, R36, RZ, PT ;  /* 0x000000ff2400720c */ /* 0x000fe40003f85270 */
        /* <DEDUP_REMOVED lines=10> */
[----:B------:R-:W-:Y:S02]  /*3470*/  ISETP.NE.AND P4, PT, R35, RZ, PT ;  /* 0x000000ff2300720c */ /* 0x000fe40003f85270 */
[----:B------:R-:W-:Y:S02]  /*3480*/  P2R R39, PR, RZ, 0x40 ;  /* 0x00000040ff277803 */ /* 0x000fe40000000000 */
[----:B------:R-:W-:Y:S02]  /*3490*/  ISETP.NE.AND P6, PT, R54, RZ, PT ;  /* 0x000000ff3600720c */ /* 0x000fe40003fc5270 */
[----:B------:R-:W-:Y:S02]  /*34a0*/  SEL R13, R13, 0x3, P4 ;  /* 0x000000030d0d7807 */ /* 0x000fe40002000000 */
        /* <DEDUP_REMOVED lines=8> */
[----:B------:R-:W-:Y:S02]  /*3530*/  SEL R14, R14, 0x3, P4 ;  /* 0x000000030e0e7807 */ /* 0x000fe40002000000 */
[----:B------:R-:W-:Y:S02]  /*3540*/  ISETP.NE.AND P4, PT, R38, RZ, PT ;  /* 0x000000ff2600720c */ /* 0x000fe40003f85270 */
[----:B------:R-:W-:Y:S02]  /*3550*/  P2R R34, PR, RZ, 0x40 ;  /* 0x00000040ff227803 */ /* 0x000fe40000000000 */
[----:B------:R-:W-:Y:S02]  /*3560*/  ISETP.NE.AND P6, PT, R43, RZ, PT ;  /* 0x000000ff2b00720c */ /* 0x000fe40003fc5270 */
[----:B------:R-:W-:Y:S02]  /*3570*/  SEL R14, R14, 0x4, P3 ;  /* 0x000000040e0e7807 */ /* 0x000fe40001800000 */
[----:B------:R-:W-:-:S02]  /*3580*/  SEL R12, R12, 0x4, P4 ;  /* 0x000000040c0c7807 */ /* 0x000fc40002000000 */
[----:B------:R-:W-:Y:S02]  /*3590*/  ISETP.NE.AND P4, PT, R40, RZ, PT ;  /* 0x000000ff2800720c */ /* 0x000fe40003f85270 */
[----:B------:R-:W-:Y:S02]  /*35a0*/  SEL R14, R14, 0x5, P6 ;  /* 0x000000050e0e7807 */ /* 0x000fe40003000000 */
[----:B------:R-:W-:Y:S02]  /*35b0*/  SEL R12, R12, 0x5, P0 ;  /* 0x000000050c0c7807 */ /* 0x000fe40000000000 */
[----:B------:R-:W-:Y:S02]  /*35c0*/  ISETP.NE.AND P6, PT, R34, RZ, PT ;  /* 0x000000ff2200720c */ /* 0x000fe40003fc5270 */
[----:B------:R-:W-:Y:S02]  /*35d0*/  SEL R13, R13, 0x4, P4 ;  /* 0x000000040d0d7807 */ /* 0x000fe40002000000 */
[----:B------:R-:W-:-:S02]  /*35e0*/  ISETP.NE.AND P4, PT, R84, RZ, PT ;  /* 0x000000ff5400720c */ /* 0x000fc40003f85270 */
[----:B------:R-:W-:Y:S02]  /*35f0*/  SEL R12, R12, 0x6, P6 ;  /* 0x000000060c0c7807 */ /* 0x000fe40003000000 */
[----:B------:R-:W-:Y:S02]  /*3600*/  SEL R13, R13, 0x5, P2 ;  /* 0x000000050d0d7807 */ /* 0x000fe40001000000 */
[----:B------:R-:W-:Y:S02]  /*3610*/  ISETP.NE.AND P6, PT, R35, RZ, PT ;  /* 0x000000ff2300720c */ /* 0x000fe40003fc5270 */
[----:B------:R-:W-:Y:S02]  /*3620*/  SEL R24, R24, 0x4, P4 ;  /* 0x0000000418187807 */ /* 0x000fe40002000000 */
[----:B------:R-:W-:Y:S02]  /*3630*/  SEL R13, R13, 0x6, P6 ;  /* 0x000000060d0d7807 */ /* 0x000fe40003000000 */
[----:B------:R-:W-:-:S02]  /*3640*/  SEL R24, R24, 0x5, P1 ;  /* 0x0000000518187807 */ /* 0x000fc40000800000 */
        /* <DEDUP_REMOVED lines=55> */
[----:B------:R-:W1:Y:S03]  /*39c0*/  S2UR UR5, SR_CgaCtaId ;  /* 0x00000000000579c3 */ /* 0x000e660000008800 */
        /* <DEDUP_REMOVED lines=8> */
[----:B------:R-:W-:Y:S02]  /*3a50*/  PRMT R12, R13, 0x3340, R12 ;  /* 0x000033400d0c7816 */ /* 0x000fe4000000000c */
[----:B------:R-:W-:Y:S01]  /*3a60*/  PRMT R13, R25, 0x3340, R14 ;  /* 0x00003340190d7816 */ /* 0x000fe2000000000e */
[----:B------:R-:W-:Y:S01]  /*3a70*/  IMAD.SHL.U32 R14, R2, 0x10, RZ ;  /* 0x00000010020e7824 */ /* 0x000fe200078e00ff */
[----:B------:R-:W-:Y:S01]  /*3a80*/  P2R R38, PR, RZ, 0x40 ;  /* 0x00000040ff267803 */ /* 0x000fe20000000000 */
[----:B------:R-:W-:Y:S01]  /*3a90*/  UMOV UR4, 0x400 ;  /* 0x0000040000047882 */ /* 0x000fe20000000000 */
[----:B------:R-:W-:Y:S01]  /*3aa0*/  ISETP.NE.AND P6, PT, R97, RZ, PT ;  /* 0x000000ff6100720c */ /* 0x000fe20003fc5270 */
[----:B-1----:R-:W-:Y:S01]  /*3ab0*/  UPRMT UR4, UR5, 0x654, UR4 ;  /* 0x0000065405047896 */ /* 0x002fe20008000004 */
[----:B------:R-:W-:-:S02]  /*3ac0*/  LOP3.LUT R14, R14, 0xff0, RZ, 0xc0, !PT ;  /* 0x00000ff00e0e7812 */ /* 0x000fc400078ec0ff */
[----:B------:R-:W-:Y:S02]  /*3ad0*/  P2R R37, PR, RZ, 0x40 ;  /* 0x00000040ff257803 */ /* 0x000fe40000000000 */
[----:B------:R-:W-:Y:S02]  /*3ae0*/  ISETP.NE.AND P6, PT, R48, RZ, PT ;  /* 0x000000ff3000720c */ /* 0x000fe40003fc5270 */
[C---:B------:R-:W-:Y:S02]  /*3af0*/  LEA.HI R25, R14.reuse, UR4, RZ, 0x1e ;  /* 0x000000040e197c11 */ /* 0x040fe4000f8ff0ff */
[----:B------:R-:W-:Y:S02]  /*3b00*/  P2R R36, PR, RZ, 0x40 ;  /* 0x00000040ff247803 */ /* 0x000fe40000000000 */
[----:B------:R-:W-:Y:S01]  /*3b10*/  ISETP.NE.AND P6, PT, R47, RZ, PT ;  /* 0x000000ff2f00720c */ /* 0x000fe20003fc5270 */
[----:B------:R-:W-:-:S03]  /*3b20*/  IMAD R39, R14, 0x4, R25 ;  /* 0x000000040e277824 */ /* 0x000fc600078e0219 */
[----:B------:R-:W-:Y:S02]  /*3b30*/  P2R R35, PR, RZ, 0x40 ;  /* 0x00000040ff237803 */ /* 0x000fe40000000000 */
[----:B------:R-:W-:Y:S01]  /*3b40*/  ISETP.NE.AND P6, PT, R46, RZ, PT ;  /* 0x000000ff2e00720c */ /* 0x000fe20003fc5270 */
[----:B------:R1:W-:Y:S03]  /*3b50*/  STS [R39], R4 ;  /* 0x0000000427007388 */ /* 0x0003e60000000800 */
[----:B-1----:R-:W-:Y:S02]  /*3b60*/  P2R R4, PR, RZ, 0x40 ;  /* 0x00000040ff047803 */ /* 0x002fe40000000000 */
        /* <DEDUP_REMOVED lines=13> */
[----:B------:R-:W-:Y:S02]  /*3c40*/  ISETP.NE.AND P3, PT, R117, RZ, PT ;  /* 0x000000ff7500720c */ /* 0x000fe40003f65270 */
[----:B------:R-:W-:Y:S02]  /*3c50*/  SEL R32, R32, 0x3, P6 ;  /* 0x0000000320207807 */ /* 0x000fe40003000000 */
[----:B------:R-:W-:Y:S02]  /*3c60*/  ISETP.NE.AND P6, PT, R41, RZ, PT ;  /* 0x000000ff2900720c */ /* 0x000fe40003fc5270 */
[----:B------:R-:W-:-:S02]  /*3c70*/  ISETP.NE.AND P1, PT, R134, RZ, PT ;  /* 0x000000ff8600720c */ /* 0x000fc40003f25270 */
[----:B------:R-:W-:Y:S02]  /*3c80*/  SEL R14, RZ, 0x1, !P3 ;  /* 0x00000001ff0e7807 */ /* 0x000fe40005800000 */
[----:B------:R-:W-:Y:S02]  /*3c90*/  ISETP.NE.AND P5, PT, R136, RZ, PT ;  /* 0x000000ff8800720c */ /* 0x000fe40003fa5270 */
[----:B------:R-:W-:Y:S02]  /*3ca0*/  SEL R33, R33, 0x3, P6 ;  /* 0x0000000321217807 */ /* 0x000fe40003000000 */
        /* <DEDUP_REMOVED lines=10> */
[----:B------:R-:W-:Y:S02]  /*3d50*/  SEL R24, R24, 0x3, P6 ;  /* 0x0000000318187807 */ /* 0x000fe40003000000 */
        /* <DEDUP_REMOVED lines=70> */
[----:B------:R-:W-:Y:S02]  /*41c0*/  ISETP.NE.AND P3, PT, R73, RZ, PT ;  /* 0x000000ff4900720c */ /* 0x000fe40003f65270 */
[----:B------:R-:W-:Y:S02]  /*41d0*/  P2R R4, PR, RZ, 0x40 ;  /* 0x00000040ff047803 */ /* 0x000fe40000000000 */
[----:B------:R-:W-:Y:S02]  /*41e0*/  ISETP.NE.AND P6, PT, R105, RZ, PT ;  /* 0x000000ff6900720c */ /* 0x000fe40003fc5270 */
[----:B------:R-:W-:-:S02]  /*41f0*/  SEL R29, R29, 0x5, P3 ;  /* 0x000000051d1d7807 */ /* 0x000fc40001800000 */
[----:B------:R-:W-:Y:S02]  /*4200*/  SEL R34, R34, 0x5, P6 ;  /* 0x0000000522227807 */ /* 0x000fe40003000000 */
[----:B------:R-:W-:Y:S02]  /*4210*/  ISETP.NE.AND P6, PT, R4, RZ, PT ;  /* 0x000000ff0400720c */ /* 0x000fe40003fc5270 */
[----:B------:R-:W-:Y:S02]  /*4220*/  ISETP.NE.AND P4, PT, R67, RZ, PT ;  /* 0x000000ff4300720c */ /* 0x000fe40003f85270 */
[----:B------:R-:W-:Y:S02]  /*4230*/  SEL R29, R29, 0x6, P6 ;  /* 0x000000061d1d7807 */ /* 0x000fe40003000000 */
[----:B------:R-:W-:Y:S02]  /*4240*/  SEL R28, R28, 0x5, P4 ;  /* 0x000000051c1c7807 */ /* 0x000fe40002000000 */
[----:B------:R-:W-:-:S02]  /*4250*/  ISETP.NE.AND P6, PT, R35, RZ, PT ;  /* 0x000000ff2300720c */ /* 0x000fc40003fc5270 */
[----:B------:R-:W-:Y:S02]  /*4260*/  ISETP.NE.AND P5, PT, R66, RZ, PT ;  /* 0x000000ff4200720c */ /* 0x000fe40003fa5270 */
[----:B------:R-:W-:Y:S02]  /*4270*/  SEL R28, R28, 0x6, P6 ;  /* 0x000000061c1c7807 */ /* 0x000fe40003000000 */
[----:B------:R-:W-:Y:S02]  /*4280*/  SEL R27, R27, 0x5, P5 ;  /* 0x000000051b1b7807 */ /* 0x000fe40002800000 */
[----:B------:R-:W-:Y:S02]  /*4290*/  ISETP.NE.AND P6, PT, R36, RZ, PT ;  /* 0x000000ff2400720c */ /* 0x000fe40003fc5270 */
[----:B------:R-:W-:Y:S02]  /*42a0*/  ISETP.NE.AND P5, PT, R96, RZ, PT ;  /* 0x000000ff6000720c */ /* 0x000fe40003fa5270 */
[----:B------:R-:W-:-:S02]  /*42b0*/  SEL R27, R27, 0x6, P6 ;  /* 0x000000061b1b7807 */ /* 0x000fc40003000000 */
[----:B------:R-:W-:Y:S02]  /*42c0*/  ISETP.NE.AND P6, PT, R37, RZ, PT ;  /* 0x000000ff2500720c */ /* 0x000fe40003fc5270 */
[----:B------:R-:W-:Y:S02]  /*42d0*/  SEL R33, R33, 0x5, P5 ;  /* 0x0000000521217807 */ /* 0x000fe40002800000 */
[----:B------:R-:W-:Y:S02]  /*42e0*/  SEL R26, R26, 0x6, P6 ;  /* 0x000000061a1a7807 */ /* 0x000fe40003000000 */
[----:B------:R-:W-:Y:S02]  /*42f0*/  ISETP.NE.AND P6, PT, R38, RZ, PT ;  /* 0x000000ff2600720c */ /* 0x000fe40003fc5270 */
        /* <DEDUP_REMOVED lines=40> */
[----:B------:R-:W-:Y:S02]  /*4580*/  ISETP.NE.AND P3, PT, R85, RZ, PT ;  /* 0x000000ff5500720c */ /* 0x000fe40003f65270 */
[----:B------:R-:W-:Y:S02]  /*4590*/  ISETP.NE.AND P0, PT, R86, RZ, PT ;  /* 0x000000ff5600720c */ /* 0x000fe40003f05270 */
[----:B------:R-:W-:Y:S01]  /*45a0*/  SEL R34, R31, 0x7, P6 ;  /* 0x000000071f227807 */ /* 0x000fe20003000000 */
[----:B------:R1:W-:Y:S01]  /*45b0*/  STS [R39+0x4], R5 ;  /* 0x0000040527007388 */ /* 0x0003e20000000800 */
[----:B------:R-:W-:Y:S02]  /*45c0*/  SEL R26, R25, 0x7, P2 ;  /* 0x00000007191a7807 */ /* 0x000fe40001000000 */
[----:B------:R-:W-:Y:S01]  /*45d0*/  SEL R31, R4, 0x8, P5 ;  /* 0x00000008041f7807 */ /* 0x000fe20002800000 */
[----:B------:R-:W-:Y:S01]  /*45e0*/  STS [R39+0x8], R6 ;  /* 0x0000080627007388 */ /* 0x000fe20000000800 */
[----:B------:R-:W-:-:S02]  /*45f0*/  SEL R4, R27, 0x8, P3 ;  /* 0x000000081b047807 */ /* 0x000fc40001800000 */
[----:B------:R-:W-:Y:S01]  /*4600*/  SEL R25, R24, 0x8, P0 ;  /* 0x0000000818197807 */ /* 0x000fe20000000000 */
[----:B------:R-:W-:Y:S04]  /*4610*/  STS [R39+0xc], R7 ;  /* 0x00000c0727007388 */ /* 0x000fe80000000800 */
[----:B------:R2:W-:Y:S04]  /*4620*/  STS [R39+0x10], R8 ;  /* 0x0000100827007388 */ /* 0x0005e80000000800 */
[----:B------:R-:W-:Y:S04]  /*4630*/  STS [R39+0x14], R9 ;  /* 0x0000140927007388 */ /* 0x000fe80000000800 */
[----:B------:R3:W-:Y:S04]  /*4640*/  STS [R39+0x18], R10 ;  /* 0x0000180a27007388 */ /* 0x0007e80000000800 */
[----:B------:R-:W-:Y:S04]  /*4650*/  STS [R39+0x1c], R11 ;  /* 0x00001c0b27007388 */ /* 0x000fe80000000800 */
[----:B------:R-:W-:Y:S04]  /*4660*/  STS [R39+0x20], R16 ;  /* 0x0000201027007388 */ /* 0x000fe80000000800 */
[----:B------:R-:W-:Y:S04]  /*4670*/  STS [R39+0x24], R17 ;  /* 0x0000241127007388 */ /* 0x000fe80000000800 */
[----:B------:R-:W-:Y:S04]  /*4680*/  STS [R39+0x28], R18 ;  /* 0x0000281227007388 */ /* 0x000fe80000000800 */
[----:B------:R-:W-:Y:S04]  /*4690*/  STS [R39+0x2c], R19 ;  /* 0x00002c1327007388 */ /* 0x000fe80000000800 */
[----:B------:R-:W-:Y:S04]  /*46a0*/  STS [R39+0x30], R20 ;  /* 0x0000301427007388 */ /* 0x000fe80000000800 */
[----:B------:R-:W-:Y:S04]  /*46b0*/  STS [R39+0x34], R21 ;  /* 0x0000341527007388 */ /* 0x000fe80000000800 */
[----:B------:R-:W-:Y:S04]  /*46c0*/  STS [R39+0x38], R22 ;  /* 0x0000381627007388 */ /* 0x000fe80000000800 */
[----:B------:R-:W-:Y:S01]  /*46d0*/  STS [R39+0x3c], R23 ;  /* 0x00003c1727007388 */ /* 0x000fe20000000800 */
[----:B------:R-:W-:-:S02]  /*46e0*/  PRMT R25, R4, 0x3340, R25 ;  /* 0x0000334004197816 */ /* 0x000fc40000000019 */
[--C-:B------:R-:W-:Y:S02]  /*46f0*/  SHF.R.U32.HI R4, RZ, 0x4, R2.reuse ;  /* 0x00000004ff047819 */ /* 0x100fe40000011602 */
[----:B-1----:R-:W-:Y:S02]  /*4700*/  SHF.R.U32.HI R5, RZ, 0x2, R2 ;  /* 0x00000002ff057819 */ /* 0x002fe40000011602 */
[----:B------:R-:W-:Y:S02]  /*4710*/  SGXT.U32 R4, R4, 0x4 ;  /* 0x000000040404781a */ /* 0x000fe40000000000 */
[----:B------:R-:W-:Y:S02]  /*4720*/  LOP3.LUT R5, R5, 0x3c, RZ, 0xc0, !PT ;  /* 0x0000003c05057812 */ /* 0x000fe400078ec0ff */
[----:B------:R-:W-:Y:S02]  /*4730*/  PRMT R30, R4, 0x6540, R15 ;  /* 0x00006540041e7816 */ /* 0x000fe4000000000f */
[----:B------:R-:W-:Y:S01]  /*4740*/  LOP3.LUT R15, R2, 0xff, RZ, 0xc0, !PT ;  /* 0x000000ff020f7812 */ /* 0x000fe200078ec0ff */
[----:B------:R-:W-:Y:S01]  /*4750*/  VIADD R4, R5, UR4 ;  /* 0x0000000405047c36 */ /* 0x000fe20008000000 */
[----:B------:R-:W-:-:S03]  /*4760*/  ISETP.NE.AND P4, PT, R83, RZ, PT ;  /* 0x000000ff5300720c */ /* 0x000fc60003f85270 */
[C---:B--2---:R-:W-:Y:S01]  /*4770*/  IMAD R8, R15.reuse, 0x4, R4 ;  /* 0x000000040f087824 */ /* 0x044fe200078e0204 */
[----:B------:R-:W-:Y:S02]  /*4780*/  SEL R14, R14, 0x8, P4 ;  /* 0x000000080e0e7807 */ /* 0x000fe40002000000 */
[----:B------:R-:W-:Y:S02]  /*4790*/  LOP3.LUT R4, R15, 0x100, RZ, 0xfc, !PT ;  /* 0x000001000f047812 */ /* 0x000fe400078efcff */
[----:B------:R-:W-:Y:S01]  /*47a0*/  PRMT R14, R31, 0x3340, R14 ;  /* 0x000033401f0e7816 */ /* 0x000fe2000000000e */
[----:B------:R-:W-:Y:S01]  /*47b0*/  BAR.SYNC.DEFER_BLOCKING 0x0 ;  /* 0x0000000000007b1d */ /* 0x000fe20000010000 */
[----:B------:R-:W-:Y:S02]  /*47c0*/  SHF.R.U32.HI R4, RZ, 0x2, R4 ;  /* 0x00000002ff047819 */ /* 0x000fe40000011604 */
[----:B------:R-:W-:Y:S02]  /*47d0*/  ISETP.NE.AND P1, PT, R148, RZ, PT ;  /* 0x000000ff9400720c */ /* 0x000fe40003f25270 */
[----:B------:R-:W-:Y:S01]  /*47e0*/  LOP3.LUT R4, R4, 0x7c, RZ, 0xc0, !PT ;  /* 0x0000007c04047812 */ /* 0x000fe200078ec0ff */
[----:B------:R-:W-:Y:S01]  /*47f0*/  IMAD.HI R6, R30, 0x71625345, RZ ;  /* 0x716253451e067827 */ /* 0x000fe200078e02ff */
[----:B------:R-:W-:-:S02]  /*4800*/  SEL R28, R36, 0x7, P1 ;  /* 0x00000007241c7807 */ /* 0x000fc40000800000 */
[----:B------:R-:W-:Y:S01]  /*4810*/  ISETP.NE.AND P6, PT, R56, RZ, PT ;  /* 0x000000ff3800720c */ /* 0x000fe20003fc5270 */
[----:B---3--:R-:W-:Y:S01]  /*4820*/  VIADD R10, R4, UR4 ;  /* 0x00000004040a7c36 */ /* 0x008fe20008000000 */
[----:B------:R-:W-:Y:S01]  /*4830*/  ISETP.NE.AND P1, PT, R109, RZ, PT ;  /* 0x000000ff6d00720c */ /* 0x000fe20003f25270 */
[----:B------:R-:W1:Y:S01]  /*4840*/  LDC.64 R4, c[0x0][0x218] ;  /* 0x00008600ff047b82 */ /* 0x000e620000000a00 */
[C---:B------:R-:W-:Y:S01]  /*4850*/  LOP3.LUT R9, R15.reuse, 0x200, RZ, 0xfc, !PT ;  /* 0x000002000f097812 */ /* 0x040fe200078efcff */
[----:B------:R2:W3:Y:S01]  /*4860*/  LDS R31, [R8] ;  /* 0x00000000081f7984 */ /* 0x0004e20000000800 */
[----:B------:R-:W-:Y:S01]  /*4870*/  SHF.R.U32.HI R7, RZ, 0x1f, R6 ;  /* 0x0000001fff077819 */ /* 0x000fe20000011606 */
[----:B------:R-:W-:Y:S01]  /*4880*/  IMAD R10, R15, 0x4, R10 ;  /* 0x000000040f0a7824 */ /* 0x000fe200078e020a */
[----:B------:R-:W-:Y:S02]  /*4890*/  SEL R32, R32, 0x7, P6 ;  /* 0x0000000720207807 */ /* 0x000fe40003000000 */
[----:B------:R-:W-:-:S02]  /*48a0*/  ISETP.NE.AND P2, PT, R112, RZ, PT ;  /* 0x000000ff7000720c */ /* 0x000fc40003f45270 */
[----:B------:R-:W-:Y:S01]  /*48b0*/  SEL R29, R37, 0x7, P1 ;  /* 0x00000007251d7807 */ /* 0x000fe20000800000 */
[----:B------:R4:W5:Y:S01]  /*48c0*/  LDS R19, [R10+0x400] ;  /* 0x000400000a137984 */ /* 0x0009620000000800 */
[----:B------:R-:W-:Y:S02]  /*48d0*/  ISETP.NE.AND P6, PT, R57, RZ, PT ;  /* 0x000000ff3900720c */ /* 0x000fe40003fc5270 */
[----:B------:R-:W-:Y:S02]  /*48e0*/  ISETP.NE.AND P1, PT, R116, RZ, PT ;  /* 0x000000ff7400720c */ /* 0x000fe40003f25270 */
[----:B------:R-:W-:Y:S02]  /*48f0*/  SHF.R.U32.HI R9, RZ, 0x2, R9 ;  /* 0x00000002ff097819 */ /* 0x000fe40000011609 */
[----:B------:R-:W-:Y:S02]  /*4900*/  LEA.HI.SX32 R7, R6, R7, 0x19 ;  /* 0x0000000706077211 */ /* 0x000fe400078fcaff */
[----:B------:R-:W-:-:S02]  /*4910*/  SEL R38, R38, 0x7, P2 ;  /* 0x0000000726267807 */ /* 0x000fc40001000000 */
[----:B------:R-:W-:Y:S02]  /*4920*/  SEL R33, R33, 0x7, P6 ;  /* 0x0000000721217807 */ /* 0x000fe40003000000 */
[----:B------:R-:W-:Y:S02]  /*4930*/  ISETP.NE.AND P2, PT, R113, RZ, PT ;  /* 0x000000ff7100720c */ /* 0x000fe40003f45270 */
[----:B------:R-:W-:Y:S02]  /*4940*/  SEL R27, R32, 0x8, P1 ;  /* 0x00000008201b7807 */ /* 0x000fe40000800000 */
[----:B------:R-:W-:Y:S02]  /*4950*/  LOP3.LUT R9, R9, 0xbc, RZ, 0xc0, !PT ;  /* 0x000000bc09097812 */ /* 0x000fe400078ec0ff */
[----:B------:R-:W-:Y:S01]  /*4960*/  ISETP.NE.AND P1, PT, R104, RZ, PT ;  /* 0x000000ff6800720c */ /* 0x000fe20003f25270 */
[----:B--2---:R-:W-:Y:S01]  /*4970*/  IMAD R8, R7, -0x121, R30 ;  /* 0xfffffedf07087824 */ /* 0x004fe200078e021e */
[----:B------:R-:W-:-:S02]  /*4980*/  LOP3.LUT R11, R3, 0xf, R2, 0xf8, !PT ;  /* 0x0000000f030b7812 */ /* 0x000fc400078ef802 */
[----:B------:R-:W-:Y:S01]  /*4990*/  LOP3.LUT R2, R30, 0x10, RZ, 0xfc, !PT ;  /* 0x000000101e027812 */ /* 0x000fe200078efcff */
[----:B------:R-:W-:Y:S01]  /*49a0*/  VIADD R16, R9, UR4 ;  /* 0x0000000409107c36 */ /* 0x000fe20008000000 */
[----:B------:R-:W-:Y:S02]  /*49b0*/  SEL R24, R33, 0x8, P2 ;  /* 0x0000000821187807 */ /* 0x000fe40001000000 */
[----:B------:R-:W-:Y:S02]  /*49c0*/  ISETP.NE.AND P2, PT, R107, RZ, PT ;  /* 0x000000ff6b00720c */ /* 0x000fe40003f45270 */
[----:B------:R-:W-:Y:S01]  /*49d0*/  SEL R34, R34, 0x8, P1 ;  /* 0x0000000822227807 */ /* 0x000fe20000800000 */
[C---:B------:R-:W-:Y:S01]  /*49e0*/  IMAD R8, R11.reuse, 0x121, R8 ;  /* 0x000001210b087824 */ /* 0x040fe200078e0208 */
[----:B------:R-:W-:Y:S01]  /*49f0*/  ISETP.GE.AND P1, PT, R11, 0x120, PT ;  /* 0x000001200b00780c */ /* 0x000fe20003f26270 */
[----:B------:R-:W-:Y:S01]  /*4a00*/  IMAD.HI R6, R2, 0x71625345, RZ ;  /* 0x7162534502067827 */ /* 0x000fe200078e02ff */
[----:B------:R-:W-:-:S02]  /*4a10*/  SEL R35, R35, 0x8, P2 ;  /* 0x0000000823237807 */ /* 0x000fc40001000000 */
[----:B------:R-:W-:Y:S01]  /*4a20*/  ISETP.LT.AND P2, PT, R30, 0x484, !P1 ;  /* 0x000004841e00780c */ /* 0x000fe20004f41270 */
[----:B------:R-:W-:Y:S02]  /*4a30*/  IMAD R18, R15, 0x4, R16 ;  /* 0x000000040f127824 */ /* 0x000fe400078e0210 */
[----:B------:R-:W-:Y:S01]  /*4a40*/  IMAD R7, R7, 0x36300, R8 ;  /* 0x0003630007077824 */ /* 0x000fe200078e0208 */
[----:B------:R-:W-:Y:S02]  /*4a50*/  LOP3.LUT R8, R15, 0x300, RZ, 0xfc, !PT ;  /* 0x000003000f087812 */ /* 0x000fe400078efcff */
[----:B------:R-:W-:Y:S01]  /*4a60*/  SHF.R.U32.HI R9, RZ, 0x1f, R6 ;  /* 0x0000001fff097819 */ /* 0x000fe20000011606 */
[----:B------:R2:W5:Y:S01]  /*4a70*/  LDS R21, [R18+0x800] ;  /* 0x0008000012157984 */ /* 0x0005620000000800 */
[----:B----4-:R-:W-:Y:S02]  /*4a80*/  SHF.R.U32.HI R10, RZ, 0x2, R8 ;  /* 0x00000002ff0a7819 */ /* 0x010fe40000011608 */
[----:B------:R-:W-:Y:S01]  /*4a90*/  LEA.HI.SX32 R9, R6, R9, 0x19 ;  /* 0x0000000906097211 */ /* 0x000fe200078fcaff */
[----:B-1----:R-:W-:Y:S01]  /*4aa0*/  IMAD.WIDE R6, R7, 0x4, R4 ;  /* 0x0000000407067825 */ /* 0x002fe200078e0204 */
[----:B------:R-:W-:-:S02]  /*4ab0*/  LOP3.LUT R8, R30, 0x20, RZ, 0xfc, !PT ;  /* 0x000000201e087812 */ /* 0x000fc400078efcff */
[----:B------:R-:W-:Y:S01]  /*4ac0*/  LOP3.LUT R17, R10, 0xfc, RZ, 0xc0, !PT ;  /* 0x000000fc0a117812 */ /* 0x000fe200078ec0ff */
[----:B------:R-:W-:Y:S01]  /*4ad0*/  IMAD R16, R9, -0x121, R2 ;  /* 0xfffffedf09107824 */ /* 0x000fe200078e0202 */
[----:B---3--:R1:W-:Y:S01]  /*4ae0*/  @P2 STG.E desc[UR6][R6.64], R31 ;  /* 0x0000001f06002986 */ /* 0x0083e2000c101906 */
[----:B------:R-:W-:Y:S01]  /*4af0*/  IMAD.HI R10, R8, 0x71625345, RZ ;  /* 0x71625345080a7827 */ /* 0x000fe200078e02ff */
[----:B------:R-:W-:-:S03]  /*4b00*/  ISETP.LT.AND P2, PT, R2, 0x484, !P1 ;  /* 0x000004840200780c */ /* 0x000fc60004f41270 */
[----:B------:R-:W-:Y:S01]  /*4b10*/  VIADD R2, R17, UR4 ;  /* 0x0000000411027c36 */ /* 0x000fe20008000000 */
[----:B------:R-:W-:Y:S01]  /*4b20*/  LOP3.LUT R20, R15, 0x400, RZ, 0xfc, !PT ;  /* 0x000004000f147812 */ /* 0x000fe200078efcff */
[----:B------:R-:W-:Y:S01]  /*4b30*/  IMAD R16, R9, 0x36300, R16 ;  /* 0x0003630009107824 */ /* 0x000fe200078e0210 */
[----:B------:R-:W-:Y:S01]  /*4b40*/  SHF.R.U32.HI R9, RZ, 0x1f, R10 ;  /* 0x0000001fff097819 */ /* 0x000fe2000001160a */
[----:B--2---:R-:W-:Y:S01]  /*4b50*/  IMAD R18, R15, 0x4, R2 ;  /* 0x000000040f127824 */ /* 0x004fe200078e0202 */
[----:B------:R-:W-:Y:S01]  /*4b60*/  SHF.R.U32.HI R20, RZ, 0x2, R20 ;  /* 0x00000002ff147819 */ /* 0x000fe20000011614 */
[----:B------:R-:W-:Y:S01]  /*4b70*/  IMAD R17, R11, 0x121, R16 ;  /* 0x000001210b117824 */ /* 0x000fe200078e0210 */
[----:B------:R-:W-:Y:S02]  /*4b80*/  LEA.HI.SX32 R9, R10, R9, 0x19 ;  /* 0x000000090a097211 */ /* 0x000fe400078fcaff */
[----:B------:R-:W2:Y:S01]  /*4b90*/  LDS R23, [R18+0xc00] ;  /* 0x000c000012177984 */ /* 0x000ea20000000800 */
[----:B-1----:R-:W-:Y:S01]  /*4ba0*/  IMAD.WIDE R6, R17, 0x4, R4 ;  /* 0x0000000411067825 */ /* 0x002fe200078e0204 */
[----:B------:R-:W-:-:S02]  /*4bb0*/  LOP3.LUT R2, R30, 0x30, RZ, 0xfc, !PT ;  /* 0x000000301e027812 */ /* 0x000fc400078efcff */
[----:B------:R-:W-:Y:S01]  /*4bc0*/  LOP3.LUT R20, R20, 0x13c, RZ, 0xc0, !PT ;  /* 0x0000013c14147812 */ /* 0x000fe200078ec0ff */
[----:B------:R-:W-:Y:S01]  /*4bd0*/  IMAD R16, R9, -0x121, R8 ;  /* 0xfffffedf09107824 */ /* 0x000fe200078e0208 */
[----:B-----5:R1:W-:Y:S01]  /*4be0*/  @P2 STG.E desc[UR6][R6.64], R19 ;  /* 0x0000001306002986 */ /* 0x0203e2000c101906 */
[----:B------:R-:W-:Y:S01]  /*4bf0*/  IMAD.HI R10, R2, 0x71625345, RZ ;  /* 0x71625345020a7827 */ /* 0x000fe200078e02ff */
[----:B------:R-:W-:-:S03]  /*4c00*/  ISETP.LT.AND P2, PT, R8, 0x484, !P1 ;  /* 0x000004840800780c */ /* 0x000fc60004f41270 */
[----:B------:R-:W-:Y:S02]  /*4c10*/  VIADD R20, R20, UR4 ;  /* 0x0000000414147c36 */ /* 0x000fe40008000000 */
[----:B------:R-:W-:Y:S01]  /*4c20*/  IMAD R16, R9, 0x36300, R16 ;  /* 0x0003630009107824 */ /* 0x000fe200078e0210 */
[C---:B------:R-:W-:Y:S01]  /*4c30*/  LOP3.LUT R8, R15.reuse, 0x500, RZ, 0xfc, !PT ;  /* 0x000005000f087812 */ /* 0x040fe200078efcff */
[----:B------:R-:W-:Y:S01]  /*4c40*/  IMAD R20, R15, 0x4, R20 ;  /* 0x000000040f147824 */ /* 0x000fe200078e0214 */
[----:B------:R-:W-:Y:S01]  /*4c50*/  SHF.R.U32.HI R9, RZ, 0x1f, R10 ;  /* 0x0000001fff097819 */ /* 0x000fe2000001160a */
[----:B------:R-:W-:Y:S01]  /*4c60*/  IMAD R17, R11, 0x121, R16 ;  /* 0x000001210b117824 */ /* 0x000fe200078e0210 */
[----:B------:R-:W-:Y:S02]  /*4c70*/  SHF.R.U32.HI R8, RZ, 0x2, R8 ;  /* 0x00000002ff087819 */ /* 0x000fe40000011608 */
[----:B------:R-:W-:Y:S01]  /*4c80*/  LEA.HI.SX32 R9, R10, R9, 0x19 ;  /* 0x000000090a097211 */ /* 0x000fe200078fcaff */
[----:B-1----:R-:W-:Y:S01]  /*4c90*/  IMAD.WIDE R6, R17, 0x4, R4 ;  /* 0x0000000411067825 */ /* 0x002fe200078e0204 */
[----:B------:R1:W3:Y:S01]  /*4ca0*/  LDS R19, [R20+0x1000] ;  /* 0x0010000014137984 */ /* 0x0002e20000000800 */
[----:B------:R-:W-:-:S02]  /*4cb0*/  LOP3.LUT R16, R8, 0x17c, RZ, 0xc0, !PT ;  /* 0x0000017c08107812 */ /* 0x000fc400078ec0ff */
[----:B------:R-:W-:Y:S01]  /*4cc0*/  LOP3.LUT R10, R30, 0x40, RZ, 0xfc, !PT ;  /* 0x000000401e0a7812 */ /* 0x000fe200078efcff */
[----:B0-----:R0:W-:Y:S01]  /*4cd0*/  @P2 STG.E desc[UR6][R6.64], R21 ;  /* 0x0000001506002986 */ /* 0x0011e2000c101906 */
[----:B------:R-:W-:Y:S01]  /*4ce0*/  IMAD R8, R9, -0x121, R2 ;  /* 0xfffffedf09087824 */ /* 0x000fe200078e0202 */
[----:B------:R-:W-:Y:S01]  /*4cf0*/  ISETP.LT.AND P2, PT, R2, 0x484, !P1 ;  /* 0x000004840200780c */ /* 0x000fe20004f41270 */
[----:B------:R-:W-:Y:S02]  /*4d00*/  VIADD R2, R16, UR4 ;  /* 0x0000000410027c36 */ /* 0x000fe40008000000 */
[----:B------:R-:W-:Y:S01]  /*4d10*/  IMAD.HI R16, R10, 0x71625345, RZ ;  /* 0x716253450a107827 */ /* 0x000fe200078e02ff */
[----:B-1----:R-:W-:-:S03]  /*4d20*/  LOP3.LUT R20, R15, 0x600, RZ, 0xfc, !PT ;  /* 0x000006000f147812 */ /* 0x002fc600078efcff */
[----:B------:R-:W-:Y:S02]  /*4d30*/  IMAD R18, R15, 0x4, R2 ;  /* 0x000000040f127824 */ /* 0x000fe400078e0202 */
[----:B------:R-:W-:Y:S01]  /*4d40*/  IMAD R8, R9, 0x36300, R8 ;  /* 0x0003630009087824 */ /* 0x000fe200078e0208 */
[----:B------:R-:W-:Y:S02]  /*4d50*/  SHF.R.U32.HI R17, RZ, 0x1f, R16 ;  /* 0x0000001fff117819 */ /* 0x000fe40000011610 */
[----:B------:R-:W1:Y:S01]  /*4d60*/  LDS R21, [R18+0x1400] ;  /* 0x0014000012157984 */ /* 0x000e620000000800 */
[----:B------:R-:W-:Y:S01]  /*4d70*/  IMAD R9, R11, 0x121, R8 ;  /* 0x000001210b097824 */ /* 0x000fe200078e0208 */
[----:B------:R-:W-:Y:S02]  /*4d80*/  LOP3.LUT R2, R30, 0x50, RZ, 0xfc, !PT ;  /* 0x000000501e027812 */ /* 0x000fe400078efcff */
[----:B------:R-:W-:Y:S01]  /*4d90*/  SHF.R.U32.HI R20, RZ, 0x2, R20 ;  /* 0x00000002ff147819 */ /* 0x000fe20000011614 */
[----:B------:R-:W-:Y:S01]  /*4da0*/  IMAD.WIDE R8, R9, 0x4, R4 ;  /* 0x0000000409087825 */ /* 0x000fe200078e0204 */
[----:B------:R-:W-:-:S02]  /*4db0*/  LEA.HI.SX32 R17, R16, R17, 0x19 ;  /* 0x0000001110117211 */ /* 0x000fc400078fcaff */
[----:B------:R-:W-:Y:S01]  /*4dc0*/  LOP3.LUT R20, R20, 0x1bc, RZ, 0xc0, !PT ;  /* 0x000001bc14147812 */ /* 0x000fe200078ec0ff */
[----:B0-----:R-:W-:Y:S01]  /*4dd0*/  IMAD.HI R6, R2, 0x71625345, RZ ;  /* 0x7162534502067827 */ /* 0x001fe200078e02ff */
[----:B--2---:R0:W-:Y:S01]  /*4de0*/  @P2 STG.E desc[UR6][R8.64], R23 ;  /* 0x0000001708002986 */ /* 0x0041e2000c101906 */
[----:B------:R-:W-:Y:S02]  /*4df0*/  ISETP.LT.AND P2, PT, R10, 0x484, !P1 ;  /* 0x000004840a00780c */ /* 0x000fe40004f41270 */
[----:B------:R-:W-:Y:S01]  /*4e00*/  IMAD R16, R17, -0x121, R10 ;  /* 0xfffffedf11107824 */ /* 0x000fe200078e020a */
[----:B------:R-:W-:Y:S01]  /*4e10*/  SHF.R.U32.HI R7, RZ, 0x1f, R6 ;  /* 0x0000001fff077819 */ /* 0x000fe20000011606 */
[----:B------:R-:W-:Y:S01]  /*4e20*/  VIADD R20, R20, UR4 ;  /* 0x0000000414147c36 */ /* 0x000fe20008000000 */
[----:B------:R-:W-:Y:S01]  /*4e30*/  LOP3.LUT R10, R15, 0x700, RZ, 0xfc, !PT ;  /* 0x000007000f0a7812 */ /* 0x000fe200078efcff */
[----:B------:R-:W-:Y:S01]  /*4e40*/  IMAD R16, R17, 0x36300, R16 ;  /* 0x0003630011107824 */ /* 0x000fe200078e0210 */
[----:B------:R-:W-:Y:S01]  /*4e50*/  LEA.HI.SX32 R17, R6, R7, 0x19 ;  /* 0x0000000706117211 */ /* 0x000fe200078fcaff */
[----:B------:R-:W-:-:S02]  /*4e60*/  IMAD R20, R15, 0x4, R20 ;  /* 0x000000040f147824 */ /* 0x000fc400078e0214 */
[----:B------:R-:W-:Y:S01]  /*4e70*/  IMAD R7, R11, 0x121, R16 ;  /* 0x000001210b077824 */ /* 0x000fe200078e0210 */
[----:B0-----:R-:W-:Y:S02]  /*4e80*/  SHF.R.U32.HI R9, RZ, 0x2, R10 ;  /* 0x00000002ff097819 */ /* 0x001fe4000001160a */
[----:B------:R-:W0:Y:S01]  /*4e90*/  LDS R23, [R20+0x1800] ;  /* 0x0018000014177984 */ /* 0x000e220000000800 */
[----:B------:R-:W-:Y:S01]  /*4ea0*/  IMAD.WIDE R6, R7, 0x4, R4 ;  /* 0x0000000407067825 */ /* 0x000fe200078e0204 */
[----:B------:R-:W-:Y:S02]  /*4eb0*/  LOP3.LUT R9, R9, 0x1fc, RZ, 0xc0, !PT ;  /* 0x000001fc09097812 */ /* 0x000fe400078ec0ff */
[----:B------:R-:W-:Y:S01]  /*4ec0*/  LOP3.LUT R10, R30, 0x60, RZ, 0xfc, !PT ;  /* 0x000000601e0a7812 */ /* 0x000fe200078efcff */
[----:B------:R-:W-:Y:S01]  /*4ed0*/  IMAD R8, R17, -0x121, R2 ;  /* 0xfffffedf11087824 */ /* 0x000fe200078e0202 */
[----:B---3--:R2:W-:Y:S01]  /*4ee0*/  @P2 STG.E desc[UR6][R6.64], R19 ;  /* 0x0000001306002986 */ /* 0x0085e2000c101906 */
[----:B------:R-:W-:Y:S01]  /*4ef0*/  VIADD R16, R9, UR4 ;  /* 0x0000000409107c36 */ /* 0x000fe20008000000 */
[----:B------:R-:W-:Y:S01]  /*4f00*/  LOP3.LUT R18, R15, 0x800, RZ, 0xfc, !PT ;  /* 0x000008000f127812 */ /* 0x000fe200078efcff */
[----:B------:R-:W-:Y:S01]  /*4f10*/  IMAD R8, R17, 0x36300, R8 ;  /* 0x0003630011087824 */ /* 0x000fe200078e0208 */
[----:B------:R-:W-:Y:S01]  /*4f20*/  ISETP.LT.AND P2, PT, R2, 0x484, !P1 ;  /* 0x000004840200780c */ /* 0x000fe20004f41270 */
[----:B------:R-:W-:Y:S01]  /*4f30*/  IMAD.HI R2, R10, 0x71625345, RZ ;  /* 0x716253450a027827 */ /* 0x000fe200078e02ff */
[----:B------:R-:W-:-:S03]  /*4f40*/  SHF.R.U32.HI R18, RZ, 0x2, R18 ;  /* 0x00000002ff127819 */ /* 0x000fc60000011612 */
[----:B------:R-:W-:Y:S01]  /*4f50*/  IMAD R16, R15, 0x4, R16 ;  /* 0x000000040f107824 */ /* 0x000fe200078e0210 */
[----:B------:R-:W-:Y:S01]  /*4f60*/  SHF.R.U32.HI R17, RZ, 0x1f, R2 ;  /* 0x0000001fff117819 */ /* 0x000fe20000011602 */
[----:B------:R-:W-:Y:S01]  /*4f70*/  IMAD R9, R11, 0x121, R8 ;  /* 0x000001210b097824 */ /* 0x000fe200078e0208 */
[----:B------:R-:W-:Y:S02]  /*4f80*/  LOP3.LUT R18, R18, 0x23c, RZ, 0xc0, !PT ;  /* 0x0000023c12127812 */ /* 0x000fe400078ec0ff */
[----:B------:R3:W4:Y:S01]  /*4f90*/  LDS R31, [R16+0x1c00] ;  /* 0x001c0000101f7984 */ /* 0x0007220000000800 */
[----:B------:R-:W-:Y:S01]  /*4fa0*/  IMAD.WIDE R8, R9, 0x4, R4 ;  /* 0x0000000409087825 */ /* 0x000fe200078e0204 */
[----:B------:R-:W-:Y:S02]  /*4fb0*/  LEA.HI.SX32 R17, R2, R17, 0x19 ;  /* 0x0000001102117211 */ /* 0x000fe400078fcaff */
[----:B------:R-:W-:Y:S01]  /*4fc0*/  LOP3.LUT R2, R30, 0x70, RZ, 0xfc, !PT ;  /* 0x000000701e027812 */ /* 0x000fe200078efcff */
[----:B------:R-:W-:Y:S01]  /*4fd0*/  VIADD R18, R18, UR4 ;  /* 0x0000000412127c36 */ /* 0x000fe20008000000 */
[----:B--2---:R-:W-:Y:S01]  /*4fe0*/  LOP3.LUT R7, R15, 0x900, RZ, 0xfc, !PT ;  /* 0x000009000f077812 */ /* 0x004fe200078efcff */
[----:B-1----:R1:W-:Y:S01]  /*4ff0*/  @P2 STG.E desc[UR6][R8.64], R21 ;  /* 0x0000001508002986 */ /* 0x0023e2000c101906 */
[----:B------:R-:W-:Y:S01]  /*5000*/  IMAD R6, R17, -0x121, R10 ;  /* 0xfffffedf11067824 */ /* 0x000fe200078e020a */
[----:B------:R-:W-:Y:S01]  /*5010*/  ISETP.LT.AND P2, PT, R10, 0x484, !P1 ;  /* 0x000004840a00780c */ /* 0x000fe20004f41270 */
[----:B------:R-:W-:Y:S01]  /*5020*/  IMAD.HI R10, R2, 0x71625345, RZ ;  /* 0x71625345020a7827 */ /* 0x000fe200078e02ff */
[----:B---3--:R-:W-:-:S03]  /*5030*/  SHF.R.U32.HI R16, RZ, 0x2, R7 ;  /* 0x00000002ff107819 */ /* 0x008fc60000011607 */
[----:B------:R-:W-:Y:S01]  /*5040*/  IMAD R18, R15, 0x4, R18 ;  /* 0x000000040f127824 */ /* 0x000fe200078e0212 */
[----:B------:R-:W-:Y:S01]  /*5050*/  LOP3.LUT R16, R16, 0x27c, RZ, 0xc0, !PT ;  /* 0x0000027c10107812 */ /* 0x000fe200078ec0ff */
[----:B------:R-:W-:Y:S01]  /*5060*/  IMAD R6, R17, 0x36300, R6 ;  /* 0x0003630011067824 */ /* 0x000fe200078e0206 */
[----:B-1----:R-:W-:Y:S02]  /*5070*/  SHF.R.U32.HI R9, RZ, 0x1f, R10 ;  /* 0x0000001fff097819 */ /* 0x002fe4000001160a */
[----:B------:R-:W1:Y:S01]  /*5080*/  LDS R21, [R18+0x2000] ;  /* 0x0020000012157984 */ /* 0x000e620000000800 */
[----:B------:R-:W-:Y:S01]  /*5090*/  IMAD R7, R11, 0x121, R6 ;  /* 0x000001210b077824 */ /* 0x000fe200078e0206 */
[----:B------:R-:W-:Y:S01]  /*50a0*/  LOP3.LUT R8, R30, 0x80, RZ, 0xfc, !PT ;  /* 0x000000801e087812 */ /* 0x000fe200078efcff */
[----:B------:R-:W-:Y:S01]  /*50b0*/  VIADD R20, R16, UR4 ;  /* 0x0000000410147c36 */ /* 0x000fe20008000000 */
[----:B------:R-:W-:Y:S01]  /*50c0*/  LEA.HI.SX32 R9, R10, R9, 0x19 ;  /* 0x000000090a097211 */ /* 0x000fe200078fcaff */
[----:B------:R-:W-:-:S04]  /*50d0*/  IMAD.WIDE R6, R7, 0x4, R4 ;  /* 0x0000000407067825 */ /* 0x000fc800078e0204 */
[----:B------:R-:W-:Y:S02]  /*50e0*/  IMAD R16, R9, -0x121, R2 ;  /* 0xfffffedf09107824 */ /* 0x000fe400078e0202 */
[----:B------:R-:W-:Y:S01]  /*50f0*/  IMAD.HI R10, R8, 0x71625345, RZ ;  /* 0x71625345080a7827 */ /* 0x000fe200078e02ff */
[----:B0-----:R0:W-:Y:S03]  /*5100*/  @P2 STG.E desc[UR6][R6.64], R23 ;  /* 0x0000001706002986 */ /* 0x0011e6000c101906 */
[----:B------:R-:W-:Y:S01]  /*5110*/  IMAD R20, R15, 0x4, R20 ;  /* 0x000000040f147824 */ /* 0x000fe200078e0214 */
[----:B------:R-:W-:Y:S01]  /*5120*/  ISETP.LT.AND P2, PT, R2, 0x484, !P1 ;  /* 0x000004840200780c */ /* 0x000fe20004f41270 */
[----:B------:R-:W-:Y:S01]  /*5130*/  IMAD R16, R9, 0x36300, R16 ;  /* 0x0003630009107824 */ /* 0x000fe200078e0210 */
[----:B------:R-:W-:Y:S02]  /*5140*/  SHF.R.U32.HI R9, RZ, 0x1f, R10 ;  /* 0x0000001fff097819 */ /* 0x000fe4000001160a */
[----:B------:R-:W2:Y:S01]  /*5150*/  LDS R33, [R20+0x2400] ;  /* 0x0024000014217984 */ /* 0x000ea20000000800 */
[----:B------:R-:W-:Y:S01]  /*5160*/  IMAD R17, R11, 0x121, R16 ;  /* 0x000001210b117824 */ /* 0x000fe200078e0210 */
[----:B------:R-:W-:-:S02]  /*5170*/  LEA.HI.SX32 R9, R10, R9, 0x19 ;  /* 0x000000090a097211 */ /* 0x000fc400078fcaff */
[----:B------:R-:W-:Y:S01]  /*5180*/  LOP3.LUT R2, R30, 0x90, RZ, 0xfc, !PT ;  /* 0x000000901e027812 */ /* 0x000fe200078efcff */
[----:B0-----:R-:W-:-:S04]  /*5190*/  IMAD.WIDE R6, R17, 0x4, R4 ;  /* 0x0000000411067825 */ /* 0x001fc800078e0204 */
[C---:B------:R-:W-:Y:S02]  /*51a0*/  IMAD R16, R9.reuse, -0x121, R8 ;  /* 0xfffffedf09107824 */ /* 0x040fe400078e0208 */
[----:B------:R-:W-:Y:S01]  /*51b0*/  IMAD.HI R10, R2, 0x71625345, RZ ;  /* 0x71625345020a7827 */ /* 0x000fe200078e02ff */
[----:B----4-:R0:W-:Y:S01]  /*51c0*/  @P2 STG.E desc[UR6][R6.64], R31 ;  /* 0x0000001f06002986 */ /* 0x0101e2000c101906 */
[----:B------:R-:W-:Y:S02]  /*51d0*/  ISETP.LT.AND P2, PT, R8, 0x484, !P1 ;  /* 0x000004840800780c */ /* 0x000fe40004f41270 */
[----:B------:R-:W-:Y:S01]  /*51e0*/  IMAD R16, R9, 0x36300, R16 ;  /* 0x0003630009107824 */ /* 0x000fe200078e0210 */
[----:B------:R-:W-:-:S03]  /*51f0*/  SHF.R.U32.HI R9, RZ, 0x1f, R10 ;  /* 0x0000001fff097819 */ /* 0x000fc6000001160a */
[----:B------:R-:W-:Y:S01]  /*5200*/  IMAD R19, R11, 0x121, R16 ;  /* 0x000001210b137824 */ /* 0x000fe200078e0210 */
[----:B------:R-:W-:-:S03]  /*5210*/  LEA.HI.SX32 R17, R10, R9, 0x19 ;  /* 0x000000090a117211 */ /* 0x000fc600078fcaff */
[----:B------:R-:W-:-:S04]  /*5220*/  IMAD.WIDE R8, R19, 0x4, R4 ;  /* 0x0000000413087825 */ /* 0x000fc800078e0204 */
[C---:B------:R-:W-:Y:S01]  /*5230*/  IMAD R10, R17.reuse, -0x121, R2 ;  /* 0xfffffedf110a7824 */ /* 0x040fe200078e0202 */
[----:B-1----:R1:W-:Y:S01]  /*5240*/  @P2 STG.E desc[UR6][R8.64], R21 ;  /* 0x0000001508002986 */ /* 0x0023e2000c101906 */
[----:B------:R-:W-:Y:S02]  /*5250*/  ISETP.LT.AND P2, PT, R2, 0x484, !P1 ;  /* 0x000004840200780c */ /* 0x000fe40004f41270 */
[----:B------:R-:W-:Y:S02]  /*5260*/  IMAD R10, R17, 0x36300, R10 ;  /* 0x00036300110a7824 */ /* 0x000fe400078e020a */
[----:B------:R-:W-:Y:S02]  /*5270*/  IMAD R40, R0, 0x120, R3 ;  /* 0x0000012000287824 */ /* 0x000fe400078e0203 */
[----:B0-----:R-:W-:Y:S01]  /*5280*/  IMAD R7, R11, 0x121, R10 ;  /* 0x000001210b077824 */ /* 0x001fe200078e020a */
[----:B------:R-:W-:-:S03]  /*5290*/  LOP3.LUT R0, R15, 0xa00, RZ, 0xfc, !PT ;  /* 0x00000a000f007812 */ /* 0x000fc600078efcff */
[----:B------:R-:W-:Y:S01]  /*52a0*/  IMAD.WIDE R6, R7, 0x4, R4 ;  /* 0x0000000407067825 */ /* 0x000fe200078e0204 */
[C---:B------:R-:W-:Y:S02]  /*52b0*/  LOP3.LUT R2, R15.reuse, 0xb00, RZ, 0xfc, !PT ;  /* 0x00000b000f027812 */ /* 0x040fe400078efcff */
[C---:B------:R-:W-:Y:S02]  /*52c0*/  LOP3.LUT R3, R15.reuse, 0xc00, RZ, 0xfc, !PT ;  /* 0x00000c000f037812 */ /* 0x040fe400078efcff */
[C---:B------:R-:W-:Y:S02]  /*52d0*/  LOP3.LUT R10, R15.reuse, 0xd00, RZ, 0xfc, !PT ;  /* 0x00000d000f0a7812 */ /* 0x040fe400078efcff */
[----:B------:R-:W-:Y:S01]  /*52e0*/  SHF.R.U32.HI R0, RZ, 0x2, R0 ;  /* 0x00000002ff007819 */ /* 0x000fe20000011600 */
[----:B--2---:R0:W-:Y:S01]  /*52f0*/  @P2 STG.E desc[UR6][R6.64], R33 ;  /* 0x0000002106002986 */ /* 0x0041e2000c101906 */
[C---:B-1----:R-:W-:Y:S02]  /*5300*/  LOP3.LUT R8, R15.reuse, 0xe00, RZ, 0xfc, !PT ;  /* 0x00000e000f087812 */ /* 0x042fe400078efcff */
[----:B------:R-:W-:-:S02]  /*5310*/  LOP3.LUT R9, R15, 0xf00, RZ, 0xfc, !PT ;  /* 0x00000f000f097812 */ /* 0x000fc400078efcff */
[----:B------:R-:W-:Y:S02]  /*5320*/  SHF.R.U32.HI R2, RZ, 0x2, R2 ;  /* 0x00000002ff027819 */ /* 0x000fe40000011602 */
[----:B------:R-:W-:Y:S02]  /*5330*/  SHF.R.U32.HI R3, RZ, 0x2, R3 ;  /* 0x00000002ff037819 */ /* 0x000fe40000011603 */
[----:B------:R-:W-:Y:S02]  /*5340*/  SHF.R.U32.HI R10, RZ, 0x2, R10 ;  /* 0x00000002ff0a7819 */ /* 0x000fe4000001160a */
[----:B0-----:R-:W-:Y:S02]  /*5350*/  LOP3.LUT R6, R0, 0x2bc, RZ, 0xc0, !PT ;  /* 0x000002bc00067812 */ /* 0x001fe400078ec0ff */
[----:B------:R-:W-:Y:S02]  /*5360*/  LOP3.LUT R0, R30, 0xa0, RZ, 0xfc, !PT ;  /* 0x000000a01e007812 */ /* 0x000fe400078efcff */
[----:B------:R-:W-:-:S02]  /*5370*/  SHF.R.U32.HI R16, RZ, 0x2, R8 ;  /* 0x00000002ff107819 */ /* 0x000fc40000011608 */
[----:B------:R-:W-:Y:S02]  /*5380*/  SHF.R.U32.HI R18, RZ, 0x2, R9 ;  /* 0x00000002ff127819 */ /* 0x000fe40000011609 */
[----:B------:R-:W-:Y:S02]  /*5390*/  LOP3.LUT R7, R2, 0x2fc, RZ, 0xc0, !PT ;  /* 0x000002fc02077812 */ /* 0x000fe400078ec0ff */
[----:B------:R-:W-:Y:S02]  /*53a0*/  LOP3.LUT R8, R3, 0x33c, RZ, 0xc0, !PT ;  /* 0x0000033c03087812 */ /* 0x000fe400078ec0ff */
[----:B------:R-:W-:Y:S01]  /*53b0*/  LOP3.LUT R9, R10, 0x37c, RZ, 0xc0, !PT ;  /* 0x0000037c0a097812 */ /* 0x000fe200078ec0ff */
[----:B------:R-:W-:Y:S01]  /*53c0*/  VIADD R10, R6, UR4 ;  /* 0x00000004060a7c36 */ /* 0x000fe20008000000 */
[----:B------:R-:W-:Y:S01]  /*53d0*/  LOP3.LUT R2, R30, 0xb0, RZ, 0xfc, !PT ;  /* 0x000000b01e027812 */ /* 0x000fe200078efcff */
[----:B------:R-:W-:Y:S01]  /*53e0*/  IMAD.HI R6, R0, 0x71625345, RZ ;  /* 0x7162534500067827 */ /* 0x000fe200078e02ff */
[----:B------:R-:W-:-:S02]  /*53f0*/  LOP3.LUT R17, R16, 0x3bc, RZ, 0xc0, !PT ;  /* 0x000003bc10117812 */ /* 0x000fc400078ec0ff */
[----:B------:R-:W-:Y:S01]  /*5400*/  LOP3.LUT R19, R18, 0x3fc, RZ, 0xc0, !PT ;  /* 0x000003fc12137812 */ /* 0x000fe200078ec0ff */
[----:B------:R-:W-:Y:S01]  /*5410*/  VIADD R18, R8, UR4 ;  /* 0x0000000408127c36 */ /* 0x000fe20008000000 */
[----:B------:R-:W-:Y:S01]  /*5420*/  LOP3.LUT R3, R30, 0xc0, RZ, 0xfc, !PT ;  /* 0x000000c01e037812 */ /* 0x000fe200078efcff */
[----:B------:R-:W-:Y:S01]  /*5430*/  VIADD R16, R7, UR4 ;  /* 0x0000000407107c36 */ /* 0x000fe20008000000 */
[----:B------:R-:W-:Y:S01]  /*5440*/  SHF.R.U32.HI R7, RZ, 0x1f, R6 ;  /* 0x0000001fff077819 */ /* 0x000fe20000011606 */
[----:B------:R-:W-:-:S04]  /*5450*/  IMAD.HI R8, R2, 0x71625345, RZ ;  /* 0x7162534502087827 */ /* 0x000fc800078e02ff */
[----:B------:R-:W-:Y:S02]  /*5460*/  VIADD R22, R9, UR4 ;  /* 0x0000000409167c36 */ /* 0x000fe40008000000 */
[----:B------:R-:W-:Y:S02]  /*5470*/  VIADD R32, R17, UR4 ;  /* 0x0000000411207c36 */ /* 0x000fe40008000000 */
[----:B------:R-:W-:Y:S01]  /*5480*/  VIADD R36, R19, UR4 ;  /* 0x0000000413247c36 */ /* 0x000fe20008000000 */
[----:B------:R-:W-:Y:S01]  /*5490*/  SHF.R.U32.HI R9, RZ, 0x1f, R8 ;  /* 0x0000001fff097819 */ /* 0x000fe20000011608 */
[C---:B------:R-:W-:Y:S01]  /*54a0*/  IMAD R17, R15.reuse, 0x4, R10 ;  /* 0x000000040f117824 */ /* 0x040fe200078e020a */
[----:B------:R-:W-:Y:S01]  /*54b0*/  LEA.HI.SX32 R7, R6, R7, 0x19 ;  /* 0x0000000706077211 */ /* 0x000fe200078fcaff */
[C---:B------:R-:W-:Y:S01]  /*54c0*/  IMAD R19, R15.reuse, 0x4, R16 ;  /* 0x000000040f137824 */ /* 0x040fe200078e0210 */
[----:B------:R-:W-:Y:S01]  /*54d0*/  ISETP.NE.AND P3, PT, R78, RZ, PT ;  /* 0x000000ff4e00720c */ /* 0x000fe20003f65270 */
[----:B------:R-:W-:Y:S01]  /*54e0*/  IMAD R20, R15, 0x4, R18 ;  /* 0x000000040f147824 */ /* 0x000fe200078e0212 */
[----:B------:R0:W1:Y:S01]  /*54f0*/  LDS R23, [R17+0x2800] ;  /* 0x0028000011177984 */ /* 0x0000620000000800 */
[----:B------:R-:W-:Y:S01]  /*5500*/  IMAD.HI R10, R3, 0x71625345, RZ ;  /* 0x71625345030a7827 */ /* 0x000fe200078e02ff */
[----:B------:R-:W-:Y:S01]  /*5510*/  LEA.HI.SX32 R9, R8, R9, 0x19 ;  /* 0x0000000908097211 */ /* 0x000fe200078fcaff */
[----:B------:R-:W-:Y:S01]  /*5520*/  ULDC.64 UR4, c[0x0][0x220] ;  /* 0x0000880000047ab9 */ /* 0x000fe20000000a00 */
[----:B------:R-:W-:Y:S01]  /*5530*/  ISETP.LT.AND P2, PT, R0, 0x484, !P1 ;  /* 0x000004840000780c */ /* 0x000fe20004f41270 */
[C---:B------:R-:W-:Y:S01]  /*5540*/  IMAD R22, R15.reuse, 0x4, R22 ;  /* 0x000000040f167824 */ /* 0x040fe200078e0216 */
[----:B------:R2:W3:Y:S01]  /*5550*/  LDS R31, [R19+0x2c00] ;  /* 0x002c0000131f7984 */ /* 0x0004e20000000800 */
[----:B------:R-:W-:-:S02]  /*5560*/  IMAD R32, R15, 0x4, R32 ;  /* 0x000000040f207824 */ /* 0x000fc400078e0220 */
[----:B------:R-:W-:Y:S01]  /*5570*/  IMAD R36, R15, 0x4, R36 ;  /* 0x000000040f247824 */ /* 0x000fe200078e0224 */
[----:B------:R-:W-:Y:S01]  /*5580*/  LOP3.LUT R6, R30, 0xd0, RZ, 0xfc, !PT ;  /* 0x000000d01e067812 */ /* 0x000fe200078efcff */
[----:B------:R-:W-:Y:S01]  /*5590*/  IMAD R0, R7, -0x121, R0 ;  /* 0xfffffedf07007824 */ /* 0x000fe200078e0200 */
[----:B------:R-:W-:Y:S01]  /*55a0*/  SHF.R.U32.HI R15, RZ, 0x1f, R10 ;  /* 0x0000001fff0f7819 */ /* 0x000fe2000001160a */
[----:B------:R-:W4:Y:S01]  /*55b0*/  LDS R33, [R20+0x3000] ;  /* 0x0030000014217984 */ /* 0x000f220000000800 */
[----:B------:R-:W-:-:S03]  /*55c0*/  SEL R38, R38, 0x8, P3 ;  /* 0x0000000826267807 */ /* 0x000fc60001800000 */
[----:B------:R-:W5:Y:S01]  /*55d0*/  LDS R37, [R22+0x3400] ;  /* 0x0034000016257984 */ /* 0x000f620000000800 */
[----:B------:R-:W-:Y:S01]  /*55e0*/  ISETP.NE.AND P4, PT, R80, RZ, PT ;  /* 0x000000ff5000720c */ /* 0x000fe20003f85270 */
[----:B------:R-:W-:Y:S02]  /*55f0*/  IMAD R8, R9, -0x121, R2 ;  /* 0xfffffedf09087824 */ /* 0x000fe400078e0202 */
[----:B------:R-:W0:Y:S01]  /*5600*/  LDS R39, [R32+0x3800] ;  /* 0x0038000020277984 */ /* 0x000e220000000800 */
[----:B------:R-:W-:Y:S01]  /*5610*/  ISETP.LT.AND P3, PT, R2, 0x484, !P1 ;  /* 0x000004840200780c */ /* 0x000fe20004f61270 */
[----:B------:R-:W-:Y:S01]  /*5620*/  IMAD R16, R7, 0x36300, R0 ;  /* 0x0003630007107824 */ /* 0x000fe200078e0200 */
[----:B------:R-:W-:Y:S01]  /*5630*/  LEA.HI.SX32 R10, R10, R15, 0x19 ;  /* 0x0000000f0a0a7211 */ /* 0x000fe200078fcaff */
[----:B------:R-:W0:Y:S01]  /*5640*/  LDS R41, [R36+0x3c00] ;  /* 0x003c000024297984 */ /* 0x000e220000000800 */
[----:B------:R-:W-:Y:S01]  /*5650*/  IMAD.HI R2, R6, 0x71625345, RZ ;  /* 0x7162534506027827 */ /* 0x000fe200078e02ff */
[----:B------:R-:W-:-:S02]  /*5660*/  LOP3.LUT R0, R30, 0xe0, RZ, 0xfc, !PT ;  /* 0x000000e01e007812 */ /* 0x000fc400078efcff */
[----:B------:R-:W-:Y:S01]  /*5670*/  LOP3.LUT R30, R30, 0xf0, RZ, 0xfc, !PT ;  /* 0x000000f01e1e7812 */ /* 0x000fe200078efcff */
[----:B------:R-:W-:Y:S01]  /*5680*/  IMAD R18, R9, 0x36300, R8 ;  /* 0x0003630009127824 */ /* 0x000fe200078e0208 */
[----:B------:R-:W-:Y:S01]  /*5690*/  SEL R29, R29, 0x8, P4 ;  /* 0x000000081d1d7807 */ /* 0x000fe20002000000 */
[----:B------:R-:W-:Y:S01]  /*56a0*/  IMAD R9, R10, -0x121, R3 ;  /* 0xfffffedf0a097824 */ /* 0x000fe200078e0203 */
[----:B------:R-:W-:Y:S01]  /*56b0*/  ISETP.LT.AND P4, PT, R3, 0x484, !P1 ;  /* 0x000004840300780c */ /* 0x000fe20004f81270 */
[----:B------:R-:W-:Y:S01]  /*56c0*/  IMAD.HI R3, R0, 0x71625345, RZ ;  /* 0x7162534500037827 */ /* 0x000fe200078e02ff */
[----:B------:R-:W-:-:S03]  /*56d0*/  SHF.R.U32.HI R7, RZ, 0x1f, R2 ;  /* 0x0000001fff077819 */ /* 0x000fc60000011602 */
[----:B------:R-:W-:Y:S01]  /*56e0*/  IMAD.HI R8, R30, 0x71625345, RZ ;  /* 0x716253451e087827 */ /* 0x000fe200078e02ff */
[----:B------:R-:W-:Y:S02]  /*56f0*/  LEA.HI.SX32 R7, R2, R7, 0x19 ;  /* 0x0000000702077211 */ /* 0x000fe400078fcaff */
[----:B------:R-:W-:Y:S01]  /*5700*/  SHF.R.U32.HI R2, RZ, 0x1f, R3 ;  /* 0x0000001fff027819 */ /* 0x000fe20000011603 */
[----:B------:R-:W-:Y:S01]  /*5710*/  IMAD R10, R10, 0x36300, R9 ;  /* 0x000363000a0a7824 */ /* 0x000fe200078e0209 */
[----:B------:R-:W-:Y:S02]  /*5720*/  SHF.R.U32.HI R9, RZ, 0x1f, R8 ;  /* 0x0000001fff097819 */ /* 0x000fe40000011608 */
[----:B------:R-:W-:Y:S02]  /*5730*/  ISETP.NE.AND P6, PT, R82, RZ, PT ;  /* 0x000000ff5200720c */ /* 0x000fe40003fc5270 */
[----:B------:R-:W-:Y:S02]  /*5740*/  ISETP.NE.AND P5, PT, R81, RZ, PT ;  /* 0x000000ff5100720c */ /* 0x000fe40003fa5270 */
[----:B------:R-:W-:-:S02]  /*5750*/  LEA.HI.SX32 R3, R3, R2, 0x19 ;  /* 0x0000000203037211 */ /* 0x000fc400078fcaff */
[----:B------:R-:W-:Y:S02]  /*5760*/  LEA.HI.SX32 R9, R8, R9, 0x19 ;  /* 0x0000000908097211 */ /* 0x000fe400078fcaff */
[----:B------:R-:W-:Y:S02]  /*5770*/  SEL R15, R28, 0x8, P5 ;  /* 0x000000081c0f7807 */ /* 0x000fe40002800000 */
[----:B------:R-:W-:Y:S02]  /*5780*/  SEL R26, R26, 0x8, P6 ;  /* 0x000000081a1a7807 */ /* 0x000fe40003000000 */
[----:B------:R-:W-:Y:S01]  /*5790*/  ISETP.LT.AND P5, PT, R6, 0x484, !P1 ;  /* 0x000004840600780c */ /* 0x000fe20004fa1270 */
[----:B------:R-:W-:Y:S01]  /*57a0*/  IMAD R6, R7, -0x121, R6 ;  /* 0xfffffedf07067824 */ /* 0x000fe200078e0206 */
[----:B------:R-:W-:Y:S01]  /*57b0*/  ISETP.LT.AND P6, PT, R0, 0x484, !P1 ;  /* 0x000004840000780c */ /* 0x000fe20004fc1270 */
[----:B------:R-:W-:Y:S01]  /*57c0*/  IMAD R0, R3, -0x121, R0 ;  /* 0xfffffedf03007824 */ /* 0x000fe200078e0200 */
[----:B------:R-:W-:Y:S01]  /*57d0*/  ISETP.LT.AND P1, PT, R30, 0x484, !P1 ;  /* 0x000004841e00780c */ /* 0x000fe20004f21270 */
[----:B------:R-:W-:-:S02]  /*57e0*/  IMAD R30, R9, -0x121, R30 ;  /* 0xfffffedf091e7824 */ /* 0x000fc400078e021e */
[----:B------:R-:W-:Y:S02]  /*57f0*/  IMAD R6, R7, 0x36300, R6 ;  /* 0x0003630007067824 */ /* 0x000fe400078e0206 */
[----:B------:R-:W-:Y:S02]  /*5800*/  IMAD R0, R3, 0x36300, R0 ;  /* 0x0003630003007824 */ /* 0x000fe400078e0200 */
[----:B------:R-:W-:Y:S01]  /*5810*/  IMAD R3, R11, 0x121, R16 ;  /* 0x000001210b037824 */ /* 0x000fe200078e0210 */
[----:B------:R-:W-:Y:S01]  /*5820*/  ISETP.NE.AND P0, PT, R77, RZ, PT ;  /* 0x000000ff4d00720c */ /* 0x000fe20003f05270 */
[----:B------:R-:W-:Y:S02]  /*5830*/  IMAD R30, R9, 0x36300, R30 ;  /* 0x00036300091e7824 */ /* 0x000fe400078e021e */
[C---:B------:R-:W-:Y:S02]  /*5840*/  IMAD R7, R11.reuse, 0x121, R18 ;  /* 0x000001210b077824 */ /* 0x040fe400078e0212 */
[----:B------:R-:W-:-:S02]  /*5850*/  IMAD R9, R11, 0x121, R10 ;  /* 0x000001210b097824 */ /* 0x000fc400078e020a */
[C---:B0-----:R-:W-:Y:S02]  /*5860*/  IMAD R17, R11.reuse, 0x121, R6 ;  /* 0x000001210b117824 */ /* 0x041fe400078e0206 */
[----:B--2---:R-:W-:Y:S02]  /*5870*/  IMAD R19, R11, 0x121, R0 ;  /* 0x000001210b137824 */ /* 0x004fe400078e0200 */
[----:B------:R-:W-:-:S04]  /*5880*/  IMAD.WIDE R2, R3, 0x4, R4 ;  /* 0x0000000403027825 */ /* 0x000fc800078e0204 */
[----:B------:R-:W-:Y:S02]  /*5890*/  IMAD R21, R11, 0x121, R30 ;  /* 0x000001210b157824 */ /* 0x000fe400078e021e */
[--C-:B------:R-:W-:Y:S01]  /*58a0*/  IMAD.WIDE R6, R7, 0x4, R4.reuse ;  /* 0x0000000407067825 */ /* 0x100fe200078e0204 */
[----:B-1----:R0:W-:Y:S03]  /*58b0*/  @P2 STG.E desc[UR6][R2.64], R23 ;  /* 0x0000001702002986 */ /* 0x0021e6000c101906 */
[--C-:B------:R-:W-:Y:S01]  /*58c0*/  IMAD.WIDE R8, R9, 0x4, R4.reuse ;  /* 0x0000000409087825 */ /* 0x100fe200078e0204 */
[----:B---3--:R0:W-:Y:S03]  /*58d0*/  @P3 STG.E desc[UR6][R6.64], R31 ;  /* 0x0000001f06003986 */ /* 0x0081e6000c101906 */
[----:B------:R-:W-:Y:S01]  /*58e0*/  IMAD.WIDE R10, R17, 0x4, R4 ;  /* 0x00000004110a7825 */ /* 0x000fe200078e0204 */
[----:B------:R-:W-:-:S03]  /*58f0*/  IADD3 R18, P2, R40, UR4, RZ ;  /* 0x0000000428127c10 */ /* 0x000fc6000ff5e0ff */
[--C-:B------:R-:W-:Y:S01]  /*5900*/  IMAD.WIDE R16, R19, 0x4, R4.reuse ;  /* 0x0000000413107825 */ /* 0x100fe200078e0204 */
[----:B----4-:R0:W-:Y:S03]  /*5910*/  @P4 STG.E desc[UR6][R8.64], R33 ;  /* 0x0000002108004986 */ /* 0x0101e6000c101906 */
[----:B------:R-:W-:Y:S01]  /*5920*/  IMAD.WIDE R4, R21, 0x4, R4 ;  /* 0x0000000415047825 */ /* 0x000fe200078e0204 */
[----:B-----5:R0:W-:Y:S01]  /*5930*/  @P5 STG.E desc[UR6][R10.64], R37 ;  /* 0x000000250a005986 */ /* 0x0201e2000c101906 */
[----:B------:R-:W-:Y:S02]  /*5940*/  PRMT R27, R24, 0x3340, R27 ;  /* 0x00003340181b7816 */ /* 0x000fe4000000001b */
[----:B------:R-:W-:Y:S01]  /*5950*/  PRMT R34, R34, 0x3340, R35 ;  /* 0x0000334022227816 */ /* 0x000fe20000000023 */
[----:B------:R0:W-:Y:S01]  /*5960*/  @P6 STG.E desc[UR6][R16.64], R39 ;  /* 0x0000002710006986 */ /* 0x0001e2000c101906 */
[----:B------:R-:W-:-:S02]  /*5970*/  PRMT R38, R38, 0x3340, R29 ;  /* 0x0000334026267816 */ /* 0x000fc4000000001d */
[----:B------:R-:W-:Y:S01]  /*5980*/  PRMT R15, R15, 0x3340, R26 ;  /* 0x000033400f0f7816 */ /* 0x000fe2000000001a */
[----:B------:R0:W-:Y:S01]  /*5990*/  @P1 STG.E desc[UR6][R4.64], R41 ;  /* 0x0000002904001986 */ /* 0x0001e2000c101906 */
[----:B------:R-:W-:Y:S02]  /*59a0*/  LEA.HI.X.SX32 R19, R40, UR5, 0x1, P2 ;  /* 0x0000000528137c11 */ /* 0x000fe400090f0eff */
[----:B------:R-:W-:Y:S02]  /*59b0*/  PRMT R12, R13, 0x5410, R12 ;  /* 0x000054100d0c7816 */ /* 0x000fe4000000000c */
[----:B------:R-:W-:Y:S02]  /*59c0*/  PRMT R13, R14, 0x5410, R25 ;  /* 0x000054100e0d7816 */ /* 0x000fe40000000019 */
[----:B------:R-:W-:Y:S02]  /*59d0*/  PRMT R14, R27, 0x5410, R34 ;  /* 0x000054101b0e7816 */ /* 0x000fe40000000022 */
[----:B------:R-:W-:Y:S01]  /*59e0*/  PRMT R15, R38, 0x5410, R15 ;  /* 0x00005410260f7816 */ /* 0x000fe2000000000f */
[----:B0-----:R-:W-:Y:S06]  /*59f0*/  @!P0 EXIT ;  /* 0x000000000000894d */ /* 0x001fec0003800000 */
[----:B------:R-:W-:Y:S01]  /*5a00*/  STG.E.128 desc[UR6][R18.64], R12 ;  /* 0x0000000c12007986 */ /* 0x000fe2000c101d06 */
[----:B------:R-:W-:Y:S05]  /*5a10*/  EXIT ;  /* 0x000000000000794d */ /* 0x000fea0003800000 */
.L_x_0:
[----:B------:R-:W-:-:S00]  /*5a20*/  BRA `(.L_x_0) ;  /* 0xfffffffc00fc7947 */ /* 0x000fc0000383ffff */
[----:B------:R-:W-:-:S00]  /*5a30*/  NOP ;  /* 0x0000000000007918 */ /* 0x000fc00000000000 */
        /* <DEDUP_REMOVED lines=12> */
.L_x_1:


//--------------------- .nv.shared.triton_poi_fused_max_pool2d_with_indices_33 --------------------------
	.section	.nv.shared.triton_poi_fused_max_pool2d_with_indices_33,"aw",@nobits
	.sectionflags	@""
	.align	16
	.zero		1024


//--------------------- .nv.constant0.triton_poi_fused_max_pool2d_with_indices_33 --------------------------
	.section	.nv.constant0.triton_poi_fused_max_pool2d_with_indices_33,"a",@progbits
	.sectionflags	@""
	.align	4
.nv.constant0.triton_poi_fused_max_pool2d_with_indices_33:
	.zero		560
